//
// Generated by NVIDIA NVVM Compiler
//
// Compiler Build ID: CL-36424714
// Cuda compilation tools, release 13.0, V13.0.88
// Based on NVVM 20.0.0
//

.version 9.0
.target sm_100
.address_size 64

	// .globl	_ZN16NearestNeighbors19AcceleratedInternalEP6float3Pii
// _ZZN16NearestNeighbors28AcceleratedSharedMemInternalEP6float3PiiE12sharedPoints has been demoted
.global .align 4 .u32 _ZN34_INTERNAL_ba6948ab_4_k_cu_800b8ebb16NearestNeighbors9blockSizeE = 640;

.visible .entry _ZN16NearestNeighbors19AcceleratedInternalEP6float3Pii(
	.param .u64 .ptr .align 1 _ZN16NearestNeighbors19AcceleratedInternalEP6float3Pii_param_0,
	.param .u64 .ptr .align 1 _ZN16NearestNeighbors19AcceleratedInternalEP6float3Pii_param_1,
	.param .u32 _ZN16NearestNeighbors19AcceleratedInternalEP6float3Pii_param_2
)
{
	.reg .pred 	%p<26>;
	.reg .b32 	%r<58>;
	.reg .b32 	%f<147>;
	.reg .b64 	%rd<27>;

	ld.param.u64 	%rd12, [_ZN16NearestNeighbors19AcceleratedInternalEP6float3Pii_param_0];
	ld.param.u64 	%rd11, [_ZN16NearestNeighbors19AcceleratedInternalEP6float3Pii_param_1];
	ld.param.u32 	%r31, [_ZN16NearestNeighbors19AcceleratedInternalEP6float3Pii_param_2];
	cvta.to.global.u64 	%rd1, %rd12;
	setp.lt.s32 	%p1, %r31, 2;
	@%p1 bra 	$L__BB0_41;
	mov.u32 	%r32, %tid.x;
	mov.u32 	%r33, %ctaid.x;
	mov.u32 	%r34, %ntid.x;
	mad.lo.s32 	%r1, %r33, %r34, %r32;
	setp.ge.s32 	%p2, %r1, %r31;
	@%p2 bra 	$L__BB0_41;
	mul.wide.s32 	%rd13, %r1, 12;
	add.s64 	%rd14, %rd1, %rd13;
	ld.global.f32 	%f1, [%rd14];
	ld.global.f32 	%f2, [%rd14+4];
	ld.global.f32 	%f3, [%rd14+8];
	setp.lt.s32 	%p3, %r1, 1;
	cvta.to.global.u64 	%rd15, %rd11;
	mul.wide.s32 	%rd16, %r1, 4;
	add.s64 	%rd2, %rd15, %rd16;
	mov.b32 	%r51, 0;
	mov.f32 	%f128, 0f7F7FFFEE;
	@%p3 bra 	$L__BB0_19;
	min.u32 	%r2, %r1, %r31;
	and.b32  	%r3, %r2, 3;
	setp.lt.u32 	%p4, %r2, 4;
	mov.f32 	%f128, 0f7F7FFFEE;
	mov.b32 	%r51, 0;
	@%p4 bra 	$L__BB0_14;
	and.b32  	%r51, %r2, 2147483644;
	mov.f32 	%f128, 0f7F7FFFEE;
	mov.b32 	%r46, 0;
$L__BB0_5:
	mul.wide.u32 	%rd17, %r46, 12;
	add.s64 	%rd3, %rd1, %rd17;
	ld.global.f32 	%f39, [%rd3];
	sub.f32 	%f40, %f1, %f39;
	ld.global.f32 	%f41, [%rd3+4];
	sub.f32 	%f42, %f2, %f41;
	mul.f32 	%f43, %f42, %f42;
	fma.rn.f32 	%f44, %f40, %f40, %f43;
	ld.global.f32 	%f45, [%rd3+8];
	sub.f32 	%f46, %f3, %f45;
	fma.rn.f32 	%f5, %f46, %f46, %f44;
	setp.geu.f32 	%p5, %f5, %f128;
	@%p5 bra 	$L__BB0_7;
	st.global.u32 	[%rd2], %r46;
	mov.f32 	%f128, %f5;
$L__BB0_7:
	ld.global.f32 	%f47, [%rd3+12];
	sub.f32 	%f48, %f1, %f47;
	ld.global.f32 	%f49, [%rd3+16];
	sub.f32 	%f50, %f2, %f49;
	mul.f32 	%f51, %f50, %f50;
	fma.rn.f32 	%f52, %f48, %f48, %f51;
	ld.global.f32 	%f53, [%rd3+20];
	sub.f32 	%f54, %f3, %f53;
	fma.rn.f32 	%f7, %f54, %f54, %f52;
	setp.geu.f32 	%p6, %f7, %f128;
	@%p6 bra 	$L__BB0_9;
	add.s32 	%r39, %r46, 1;
	st.global.u32 	[%rd2], %r39;
	mov.f32 	%f128, %f7;
$L__BB0_9:
	ld.global.f32 	%f55, [%rd3+24];
	sub.f32 	%f56, %f1, %f55;
	ld.global.f32 	%f57, [%rd3+28];
	sub.f32 	%f58, %f2, %f57;
	mul.f32 	%f59, %f58, %f58;
	fma.rn.f32 	%f60, %f56, %f56, %f59;
	ld.global.f32 	%f61, [%rd3+32];
	sub.f32 	%f62, %f3, %f61;
	fma.rn.f32 	%f9, %f62, %f62, %f60;
	setp.geu.f32 	%p7, %f9, %f128;
	@%p7 bra 	$L__BB0_11;
	add.s32 	%r40, %r46, 2;
	st.global.u32 	[%rd2], %r40;
	mov.f32 	%f128, %f9;
$L__BB0_11:
	ld.global.f32 	%f63, [%rd3+36];
	sub.f32 	%f64, %f1, %f63;
	ld.global.f32 	%f65, [%rd3+40];
	sub.f32 	%f66, %f2, %f65;
	mul.f32 	%f67, %f66, %f66;
	fma.rn.f32 	%f68, %f64, %f64, %f67;
	ld.global.f32 	%f69, [%rd3+44];
	sub.f32 	%f70, %f3, %f69;
	fma.rn.f32 	%f11, %f70, %f70, %f68;
	setp.geu.f32 	%p8, %f11, %f128;
	@%p8 bra 	$L__BB0_13;
	add.s32 	%r41, %r46, 3;
	st.global.u32 	[%rd2], %r41;
	mov.f32 	%f128, %f11;
$L__BB0_13:
	add.s32 	%r46, %r46, 4;
	setp.ne.s32 	%p9, %r46, %r51;
	@%p9 bra 	$L__BB0_5;
$L__BB0_14:
	setp.eq.s32 	%p10, %r3, 0;
	@%p10 bra 	$L__BB0_19;
	mul.wide.u32 	%rd18, %r51, 12;
	add.s64 	%rd19, %rd18, %rd1;
	add.s64 	%rd25, %rd19, 4;
	neg.s32 	%r49, %r3;
$L__BB0_16:
	.pragma "nounroll";
	ld.global.f32 	%f71, [%rd25+-4];
	sub.f32 	%f72, %f1, %f71;
	ld.global.f32 	%f73, [%rd25];
	sub.f32 	%f74, %f2, %f73;
	mul.f32 	%f75, %f74, %f74;
	fma.rn.f32 	%f76, %f72, %f72, %f75;
	ld.global.f32 	%f77, [%rd25+4];
	sub.f32 	%f78, %f3, %f77;
	fma.rn.f32 	%f16, %f78, %f78, %f76;
	setp.geu.f32 	%p11, %f16, %f128;
	@%p11 bra 	$L__BB0_18;
	st.global.u32 	[%rd2], %r51;
	mov.f32 	%f128, %f16;
$L__BB0_18:
	add.s32 	%r51, %r51, 1;
	add.s64 	%rd25, %rd25, 12;
	add.s32 	%r49, %r49, 1;
	setp.ne.s32 	%p12, %r49, 0;
	@%p12 bra 	$L__BB0_16;
$L__BB0_19:
	setp.ge.s32 	%p13, %r51, %r31;
	@%p13 bra 	$L__BB0_24;
	setp.eq.s32 	%p14, %r51, %r1;
	@%p14 bra 	$L__BB0_23;
	mul.wide.u32 	%rd20, %r51, 12;
	add.s64 	%rd21, %rd1, %rd20;
	ld.global.f32 	%f79, [%rd21];
	sub.f32 	%f80, %f1, %f79;
	ld.global.f32 	%f81, [%rd21+4];
	sub.f32 	%f82, %f2, %f81;
	mul.f32 	%f83, %f82, %f82;
	fma.rn.f32 	%f84, %f80, %f80, %f83;
	ld.global.f32 	%f85, [%rd21+8];
	sub.f32 	%f86, %f3, %f85;
	fma.rn.f32 	%f19, %f86, %f86, %f84;
	setp.geu.f32 	%p15, %f19, %f128;
	@%p15 bra 	$L__BB0_23;
	st.global.u32 	[%rd2], %r51;
	mov.f32 	%f128, %f19;
$L__BB0_23:
	add.s32 	%r51, %r51, 1;
$L__BB0_24:
	setp.ge.s32 	%p16, %r51, %r31;
	@%p16 bra 	$L__BB0_41;
	sub.s32 	%r42, %r31, %r51;
	and.b32  	%r17, %r42, 3;
	setp.eq.s32 	%p17, %r17, 0;
	mov.u32 	%r55, %r51;
	@%p17 bra 	$L__BB0_30;
	mul.wide.u32 	%rd22, %r51, 12;
	add.s64 	%rd23, %rd22, %rd1;
	add.s64 	%rd26, %rd23, 4;
	neg.s32 	%r53, %r17;
	mov.u32 	%r55, %r51;
$L__BB0_27:
	.pragma "nounroll";
	ld.global.f32 	%f87, [%rd26+-4];
	sub.f32 	%f88, %f1, %f87;
	ld.global.f32 	%f89, [%rd26];
	sub.f32 	%f90, %f2, %f89;
	mul.f32 	%f91, %f90, %f90;
	fma.rn.f32 	%f92, %f88, %f88, %f91;
	ld.global.f32 	%f93, [%rd26+4];
	sub.f32 	%f94, %f3, %f93;
	fma.rn.f32 	%f23, %f94, %f94, %f92;
	setp.geu.f32 	%p18, %f23, %f128;
	@%p18 bra 	$L__BB0_29;
	st.global.u32 	[%rd2], %r55;
	mov.f32 	%f128, %f23;
$L__BB0_29:
	add.s32 	%r55, %r55, 1;
	add.s64 	%rd26, %rd26, 12;
	add.s32 	%r53, %r53, 1;
	setp.ne.s32 	%p19, %r53, 0;
	@%p19 bra 	$L__BB0_27;
$L__BB0_30:
	sub.s32 	%r43, %r51, %r31;
	setp.gt.u32 	%p20, %r43, -4;
	@%p20 bra 	$L__BB0_41;
	sub.s32 	%r57, %r55, %r31;
	add.s32 	%r56, %r55, 1;
$L__BB0_32:
	add.s32 	%r28, %r56, -1;
	mul.wide.u32 	%rd24, %r28, 12;
	add.s64 	%rd10, %rd1, %rd24;
	ld.global.f32 	%f95, [%rd10];
	sub.f32 	%f96, %f1, %f95;
	ld.global.f32 	%f97, [%rd10+4];
	sub.f32 	%f98, %f2, %f97;
	mul.f32 	%f99, %f98, %f98;
	fma.rn.f32 	%f100, %f96, %f96, %f99;
	ld.global.f32 	%f101, [%rd10+8];
	sub.f32 	%f102, %f3, %f101;
	fma.rn.f32 	%f27, %f102, %f102, %f100;
	setp.geu.f32 	%p21, %f27, %f128;
	@%p21 bra 	$L__BB0_34;
	st.global.u32 	[%rd2], %r28;
	mov.f32 	%f128, %f27;
$L__BB0_34:
	ld.global.f32 	%f103, [%rd10+12];
	sub.f32 	%f104, %f1, %f103;
	ld.global.f32 	%f105, [%rd10+16];
	sub.f32 	%f106, %f2, %f105;
	mul.f32 	%f107, %f106, %f106;
	fma.rn.f32 	%f108, %f104, %f104, %f107;
	ld.global.f32 	%f109, [%rd10+20];
	sub.f32 	%f110, %f3, %f109;
	fma.rn.f32 	%f29, %f110, %f110, %f108;
	setp.geu.f32 	%p22, %f29, %f128;
	@%p22 bra 	$L__BB0_36;
	st.global.u32 	[%rd2], %r56;
	mov.f32 	%f128, %f29;
$L__BB0_36:
	ld.global.f32 	%f111, [%rd10+24];
	sub.f32 	%f112, %f1, %f111;
	ld.global.f32 	%f113, [%rd10+28];
	sub.f32 	%f114, %f2, %f113;
	mul.f32 	%f115, %f114, %f114;
	fma.rn.f32 	%f116, %f112, %f112, %f115;
	ld.global.f32 	%f117, [%rd10+32];
	sub.f32 	%f118, %f3, %f117;
	fma.rn.f32 	%f31, %f118, %f118, %f116;
	setp.geu.f32 	%p23, %f31, %f128;
	@%p23 bra 	$L__BB0_38;
	add.s32 	%r44, %r56, 1;
	st.global.u32 	[%rd2], %r44;
	mov.f32 	%f128, %f31;
$L__BB0_38:
	ld.global.f32 	%f119, [%rd10+36];
	sub.f32 	%f120, %f1, %f119;
	ld.global.f32 	%f121, [%rd10+40];
	sub.f32 	%f122, %f2, %f121;
	mul.f32 	%f123, %f122, %f122;
	fma.rn.f32 	%f124, %f120, %f120, %f123;
	ld.global.f32 	%f125, [%rd10+44];
	sub.f32 	%f126, %f3, %f125;
	fma.rn.f32 	%f33, %f126, %f126, %f124;
	setp.geu.f32 	%p24, %f33, %f128;
	@%p24 bra 	$L__BB0_40;
	add.s32 	%r45, %r56, 2;
	st.global.u32 	[%rd2], %r45;
	mov.f32 	%f128, %f33;
$L__BB0_40:
	add.s32 	%r57, %r57, 4;
	add.s32 	%r56, %r56, 4;
	setp.ne.s32 	%p25, %r57, 0;
	@%p25 bra 	$L__BB0_32;
$L__BB0_41:
	ret;

}
	// .globl	_ZN16NearestNeighbors28AcceleratedSharedMemInternalEP6float3Pii
.visible .entry _ZN16NearestNeighbors28AcceleratedSharedMemInternalEP6float3Pii(
	.param .u64 .ptr .align 1 _ZN16NearestNeighbors28AcceleratedSharedMemInternalEP6float3Pii_param_0,
	.param .u64 .ptr .align 1 _ZN16NearestNeighbors28AcceleratedSharedMemInternalEP6float3Pii_param_1,
	.param .u32 _ZN16NearestNeighbors28AcceleratedSharedMemInternalEP6float3Pii_param_2
)
{
	.reg .pred 	%p<53>;
	.reg .b32 	%r<42>;
	.reg .b32 	%f<92>;
	.reg .b64 	%rd<11>;
	// demoted variable
	.shared .align 4 .b8 _ZZN16NearestNeighbors28AcceleratedSharedMemInternalEP6float3PiiE12sharedPoints[7680];
	ld.param.u64 	%rd4, [_ZN16NearestNeighbors28AcceleratedSharedMemInternalEP6float3Pii_param_0];
	ld.param.u64 	%rd3, [_ZN16NearestNeighbors28AcceleratedSharedMemInternalEP6float3Pii_param_1];
	ld.param.u32 	%r14, [_ZN16NearestNeighbors28AcceleratedSharedMemInternalEP6float3Pii_param_2];
	cvta.to.global.u64 	%rd1, %rd4;
	setp.lt.s32 	%p1, %r14, 2;
	@%p1 bra 	$L__BB1_7;
	cvta.to.global.u64 	%rd5, %rd3;
	mov.u32 	%r1, %tid.x;
	mov.u32 	%r17, %ctaid.x;
	mov.u32 	%r18, %ntid.x;
	mad.lo.s32 	%r2, %r17, %r18, %r1;
	mul.wide.s32 	%rd6, %r2, 12;
	add.s64 	%rd7, %rd1, %rd6;
	ld.global.f32 	%f1, [%rd7];
	ld.global.f32 	%f2, [%rd7+4];
	ld.global.f32 	%f3, [%rd7+8];
	mov.u32 	%r3, %nctaid.x;
	mov.u32 	%r19, _ZZN16NearestNeighbors28AcceleratedSharedMemInternalEP6float3PiiE12sharedPoints;
	mad.lo.s32 	%r4, %r1, 12, %r19;
	mul.wide.s32 	%rd8, %r2, 4;
	add.s64 	%rd2, %rd5, %rd8;
	mov.f32 	%f91, 0f7F7FFFEE;
	mov.b32 	%r41, -1;
	mov.b32 	%r38, 0;
$L__BB1_2:
	mul.lo.s32 	%r7, %r38, 640;
	add.s32 	%r8, %r7, %r1;
	setp.ge.u32 	%p2, %r8, %r14;
	@%p2 bra 	$L__BB1_4;
	mul.wide.u32 	%rd9, %r8, 12;
	add.s64 	%rd10, %rd1, %rd9;
	ld.global.f32 	%f8, [%rd10];
	ld.global.f32 	%f9, [%rd10+4];
	ld.global.f32 	%f10, [%rd10+8];
	st.shared.f32 	[%r4], %f8;
	st.shared.f32 	[%r4+4], %f9;
	st.shared.f32 	[%r4+8], %f10;
$L__BB1_4:
	bar.sync 	0;
	mov.b32 	%r40, 0;
$L__BB1_5:
	mad.lo.s32 	%r22, %r40, 12, %r19;
	ld.shared.f32 	%f11, [%r22];
	sub.f32 	%f12, %f1, %f11;
	ld.shared.f32 	%f13, [%r22+4];
	sub.f32 	%f14, %f2, %f13;
	mul.f32 	%f15, %f14, %f14;
	fma.rn.f32 	%f16, %f12, %f12, %f15;
	ld.shared.f32 	%f17, [%r22+8];
	sub.f32 	%f18, %f3, %f17;
	fma.rn.f32 	%f19, %f18, %f18, %f16;
	setp.geu.f32 	%p3, %f19, %f91;
	add.s32 	%r23, %r40, %r7;
	setp.ge.s32 	%p4, %r23, %r14;
	setp.eq.s32 	%p5, %r23, %r2;
	or.pred  	%p6, %p4, %p5;
	or.pred  	%p8, %p3, %p6;
	selp.f32 	%f20, %f91, %f19, %p8;
	selp.b32 	%r24, %r41, %r23, %p8;
	ld.shared.f32 	%f21, [%r22+12];
	sub.f32 	%f22, %f1, %f21;
	ld.shared.f32 	%f23, [%r22+16];
	sub.f32 	%f24, %f2, %f23;
	mul.f32 	%f25, %f24, %f24;
	fma.rn.f32 	%f26, %f22, %f22, %f25;
	ld.shared.f32 	%f27, [%r22+20];
	sub.f32 	%f28, %f3, %f27;
	fma.rn.f32 	%f29, %f28, %f28, %f26;
	setp.geu.f32 	%p9, %f29, %f20;
	add.s32 	%r25, %r23, 1;
	setp.ge.s32 	%p10, %r25, %r14;
	setp.eq.s32 	%p11, %r25, %r2;
	or.pred  	%p12, %p10, %p11;
	or.pred  	%p14, %p9, %p12;
	selp.f32 	%f30, %f20, %f29, %p14;
	selp.b32 	%r26, %r24, %r25, %p14;
	ld.shared.f32 	%f31, [%r22+24];
	sub.f32 	%f32, %f1, %f31;
	ld.shared.f32 	%f33, [%r22+28];
	sub.f32 	%f34, %f2, %f33;
	mul.f32 	%f35, %f34, %f34;
	fma.rn.f32 	%f36, %f32, %f32, %f35;
	ld.shared.f32 	%f37, [%r22+32];
	sub.f32 	%f38, %f3, %f37;
	fma.rn.f32 	%f39, %f38, %f38, %f36;
	setp.geu.f32 	%p15, %f39, %f30;
	add.s32 	%r27, %r23, 2;
	setp.ge.s32 	%p16, %r27, %r14;
	setp.eq.s32 	%p17, %r27, %r2;
	or.pred  	%p18, %p16, %p17;
	or.pred  	%p20, %p15, %p18;
	selp.f32 	%f40, %f30, %f39, %p20;
	selp.b32 	%r28, %r26, %r27, %p20;
	ld.shared.f32 	%f41, [%r22+36];
	sub.f32 	%f42, %f1, %f41;
	ld.shared.f32 	%f43, [%r22+40];
	sub.f32 	%f44, %f2, %f43;
	mul.f32 	%f45, %f44, %f44;
	fma.rn.f32 	%f46, %f42, %f42, %f45;
	ld.shared.f32 	%f47, [%r22+44];
	sub.f32 	%f48, %f3, %f47;
	fma.rn.f32 	%f49, %f48, %f48, %f46;
	setp.geu.f32 	%p21, %f49, %f40;
	add.s32 	%r29, %r23, 3;
	setp.ge.s32 	%p22, %r29, %r14;
	setp.eq.s32 	%p23, %r29, %r2;
	or.pred  	%p24, %p22, %p23;
	or.pred  	%p26, %p21, %p24;
	selp.f32 	%f50, %f40, %f49, %p26;
	selp.b32 	%r30, %r28, %r29, %p26;
	ld.shared.f32 	%f51, [%r22+48];
	sub.f32 	%f52, %f1, %f51;
	ld.shared.f32 	%f53, [%r22+52];
	sub.f32 	%f54, %f2, %f53;
	mul.f32 	%f55, %f54, %f54;
	fma.rn.f32 	%f56, %f52, %f52, %f55;
	ld.shared.f32 	%f57, [%r22+56];
	sub.f32 	%f58, %f3, %f57;
	fma.rn.f32 	%f59, %f58, %f58, %f56;
	setp.geu.f32 	%p27, %f59, %f50;
	add.s32 	%r31, %r23, 4;
	setp.ge.s32 	%p28, %r31, %r14;
	setp.eq.s32 	%p29, %r31, %r2;
	or.pred  	%p30, %p28, %p29;
	or.pred  	%p32, %p27, %p30;
	selp.f32 	%f60, %f50, %f59, %p32;
	selp.b32 	%r32, %r30, %r31, %p32;
	ld.shared.f32 	%f61, [%r22+60];
	sub.f32 	%f62, %f1, %f61;
	ld.shared.f32 	%f63, [%r22+64];
	sub.f32 	%f64, %f2, %f63;
	mul.f32 	%f65, %f64, %f64;
	fma.rn.f32 	%f66, %f62, %f62, %f65;
	ld.shared.f32 	%f67, [%r22+68];
	sub.f32 	%f68, %f3, %f67;
	fma.rn.f32 	%f69, %f68, %f68, %f66;
	setp.geu.f32 	%p33, %f69, %f60;
	add.s32 	%r33, %r23, 5;
	setp.ge.s32 	%p34, %r33, %r14;
	setp.eq.s32 	%p35, %r33, %r2;
	or.pred  	%p36, %p34, %p35;
	or.pred  	%p38, %p33, %p36;
	selp.f32 	%f70, %f60, %f69, %p38;
	selp.b32 	%r34, %r32, %r33, %p38;
	ld.shared.f32 	%f71, [%r22+72];
	sub.f32 	%f72, %f1, %f71;
	ld.shared.f32 	%f73, [%r22+76];
	sub.f32 	%f74, %f2, %f73;
	mul.f32 	%f75, %f74, %f74;
	fma.rn.f32 	%f76, %f72, %f72, %f75;
	ld.shared.f32 	%f77, [%r22+80];
	sub.f32 	%f78, %f3, %f77;
	fma.rn.f32 	%f79, %f78, %f78, %f76;
	setp.geu.f32 	%p39, %f79, %f70;
	add.s32 	%r35, %r23, 6;
	setp.ge.s32 	%p40, %r35, %r14;
	setp.eq.s32 	%p41, %r35, %r2;
	or.pred  	%p42, %p40, %p41;
	or.pred  	%p44, %p39, %p42;
	selp.f32 	%f80, %f70, %f79, %p44;
	selp.b32 	%r36, %r34, %r35, %p44;
	ld.shared.f32 	%f81, [%r22+84];
	sub.f32 	%f82, %f1, %f81;
	ld.shared.f32 	%f83, [%r22+88];
	sub.f32 	%f84, %f2, %f83;
	mul.f32 	%f85, %f84, %f84;
	fma.rn.f32 	%f86, %f82, %f82, %f85;
	ld.shared.f32 	%f87, [%r22+92];
	sub.f32 	%f88, %f3, %f87;
	fma.rn.f32 	%f89, %f88, %f88, %f86;
	setp.geu.f32 	%p45, %f89, %f80;
	add.s32 	%r37, %r23, 7;
	setp.ge.s32 	%p46, %r37, %r14;
	setp.eq.s32 	%p47, %r37, %r2;
	or.pred  	%p48, %p46, %p47;
	or.pred  	%p50, %p45, %p48;
	selp.f32 	%f91, %f80, %f89, %p50;
	selp.b32 	%r41, %r36, %r37, %p50;
	add.s32 	%r40, %r40, 8;
	setp.ne.s32 	%p51, %r40, 640;
	@%p51 bra 	$L__BB1_5;
	bar.sync 	0;
	st.global.u32 	[%rd2], %r41;
	add.s32 	%r38, %r38, 1;
	setp.ne.s32 	%p52, %r38, %r3;
	@%p52 bra 	$L__BB1_2;
$L__BB1_7:
	ret;

}


// ===== COMPILED SASS (sm_100) =====

	.target	sm_100

	.elftype	@"ET_EXEC"


//--------------------- .note.nv.tkinfo           --------------------------
	.section	.note.nv.tkinfo,"",@"SHT_NOTE"
	.sectionflags	@"SHF_NOTE_NV_TKINFO"
	.tkinfo
        /*0018*/ 	.word	0x00000002
        /*0030*/ 	.string	""
        /*0030*/ 	.string	"ptxas"
        /*0030*/ 	.string	"Cuda compilation tools, release 13.0, V13.0.88"
        /*0030*/ 	.string	"Build cuda_13.0.r13.0/compiler.36424714_0"
        /*0030*/ 	.string	"-arch sm_100 -m 64 "



//--------------------- .note.nv.cuinfo           --------------------------
	.section	.note.nv.cuinfo,"",@"SHT_NOTE"
	.sectionflags	@"SHF_NOTE_NV_CUINFO"
        /*0018*/ 	.short	0x0002
        /*001a*/ 	.short	0x0064
        /*001c*/ 	.short	0x0082
	.zero		2


//--------------------- .nv.info                  --------------------------
	.section	.nv.info,"",@"SHT_CUDA_INFO"
	.align	4


	//----- nvinfo : EIATTR_REGCOUNT
	.align		4
        /*0000*/ 	.byte	0x04, 0x2f
        /*0002*/ 	.short	(.L_2 - .L_1)
	.align		4
.L_1:
        /*0004*/ 	.word	index@(_ZN16NearestNeighbors19AcceleratedInternalEP6float3Pii)
        /*0008*/ 	.word	0x0000001a


	//----- nvinfo : EIATTR_FRAME_SIZE
	.align		4
.L_2:
        /*000c*/ 	.byte	0x04, 0x11
        /*000e*/ 	.short	(.L_4 - .L_3)
	.align		4
.L_3:
        /*0010*/ 	.word	index@(_ZN16NearestNeighbors19AcceleratedInternalEP6float3Pii)
        /*0014*/ 	.word	0x00000000


	//----- nvinfo : EIATTR_REGCOUNT
	.align		4
.L_4:
        /*0018*/ 	.byte	0x04, 0x2f
        /*001a*/ 	.short	(.L_6 - .L_5)
	.align		4
.L_5:
        /*001c*/ 	.word	index@(_ZN16NearestNeighbors28AcceleratedSharedMemInternalEP6float3Pii)
        /*0020*/ 	.word	0x0000001f


	//----- nvinfo : EIATTR_FRAME_SIZE
	.align		4
.L_6:
        /*0024*/ 	.byte	0x04, 0x11
        /*0026*/ 	.short	(.L_8 - .L_7)
	.align		4
.L_7:
        /*0028*/ 	.word	index@(_ZN16NearestNeighbors28AcceleratedSharedMemInternalEP6float3Pii)
        /*002c*/ 	.word	0x00000000


	//----- nvinfo : EIATTR_MIN_STACK_SIZE
	.align		4
.L_8:
        /*0030*/ 	.byte	0x04, 0x12
        /*0032*/ 	.short	(.L_10 - .L_9)
	.align		4
.L_9:
        /*0034*/ 	.word	index@(_ZN16NearestNeighbors28AcceleratedSharedMemInternalEP6float3Pii)
        /*0038*/ 	.word	0x00000000


	//----- nvinfo : EIATTR_MIN_STACK_SIZE
	.align		4
.L_10:
        /*003c*/ 	.byte	0x04, 0x12
        /*003e*/ 	.short	(.L_12 - .L_11)
	.align		4
.L_11:
        /*0040*/ 	.word	index@(_ZN16NearestNeighbors19AcceleratedInternalEP6float3Pii)
        /*0044*/ 	.word	0x00000000
.L_12:


//--------------------- .nv.compat                --------------------------
	.section	.nv.compat,"",@"SHT_CUDA_COMPAT_INFO"
	.align	4
        /*0000*/ 	.byte	0x02, 0x09, 0x00, 0x00, 0x02, 0x02, 0x01, 0x00, 0x02, 0x05, 0x05, 0x00, 0x03, 0x07, 0x01, 0x01
        /*0010*/ 	.byte	0x02, 0x03, 0x00, 0x00, 0x02, 0x06, 0x01, 0x00, 0x04, 0x0b, 0x08, 0x00, 0x09, 0x00, 0x00, 0x00
        /*0020*/ 	.byte	0x00, 0x00, 0x00, 0x00


//--------------------- .nv.info._ZN16NearestNeighbors28AcceleratedSharedMemInternalEP6float3Pii --------------------------
	.section	.nv.info._ZN16NearestNeighbors28AcceleratedSharedMemInternalEP6float3Pii,"",@"SHT_CUDA_INFO"
	.sectionflags	@""
	.align	4


	//----- nvinfo : EIATTR_CUDA_API_VERSION
	.align		4
        /*0000*/ 	.byte	0x04, 0x37
        /*0002*/ 	.short	(.L_14 - .L_13)
.L_13:
        /*0004*/ 	.word	0x00000082


	//----- nvinfo : EIATTR_KPARAM_INFO
	.align		4
.L_14:
        /*0008*/ 	.byte	0x04, 0x17
        /*000a*/ 	.short	(.L_16 - .L_15)
.L_15:
        /*000c*/ 	.word	0x00000000
        /*0010*/ 	.short	0x0002
        /*0012*/ 	.short	0x0010
        /*0014*/ 	.byte	0x00, 0xf0, 0x11, 0x00


	//----- nvinfo : EIATTR_KPARAM_INFO
	.align		4
.L_16:
        /*0018*/ 	.byte	0x04, 0x17
        /*001a*/ 	.short	(.L_18 - .L_17)
.L_17:
        /*001c*/ 	.word	0x00000000
        /*0020*/ 	.short	0x0001
        /*0022*/ 	.short	0x0008
        /*0024*/ 	.byte	0x00, 0xf5, 0x21, 0x00


	//----- nvinfo : EIATTR_KPARAM_INFO
	.align		4
.L_18:
        /*0028*/ 	.byte	0x04, 0x17
        /*002a*/ 	.short	(.L_20 - .L_19)
.L_19:
        /*002c*/ 	.word	0x00000000
        /*0030*/ 	.short	0x0000
        /*0032*/ 	.short	0x0000
        /*0034*/ 	.byte	0x00, 0xf5, 0x21, 0x00


	//----- nvinfo : EIATTR_SPARSE_MMA_MASK
	.align		4
.L_20:
        /*0038*/ 	.byte	0x03, 0x50
        /*003a*/ 	.short	0x0000


	//----- nvinfo : EIATTR_MAXREG_COUNT
	.align		4
        /*003c*/ 	.byte	0x03, 0x1b
        /*003e*/ 	.short	0x00ff


	//----- nvinfo : EIATTR_NUM_BARRIERS
	.align		4
        /*0040*/ 	.byte	0x02, 0x4c
        /*0042*/ 	.byte	0x01
	.zero		1


	//----- nvinfo : EIATTR_MERCURY_ISA_VERSION
	.align		4
        /*0044*/ 	.byte	0x03, 0x5f
        /*0046*/ 	.short	0x0101


	//----- nvinfo : EIATTR_VRC_CTA_INIT_COUNT
	.align		4
        /*0048*/ 	.byte	0x02, 0x4a
	.zero		1
	.zero		1


	//----- nvinfo : EIATTR_EXIT_INSTR_OFFSETS
	.align		4
        /*004c*/ 	.byte	0x04, 0x1c
        /*004e*/ 	.short	(.L_22 - .L_21)


	//   ....[0]....
.L_21:
        /*0050*/ 	.word	0x00000030


	//   ....[1]....
        /*0054*/ 	.word	0x00000940


	//----- nvinfo : EIATTR_CRS_STACK_SIZE
	.align		4
.L_22:
        /*0058*/ 	.byte	0x04, 0x1e
        /*005a*/ 	.short	(.L_24 - .L_23)
.L_23:
        /*005c*/ 	.word	0x00000000


	//----- nvinfo : EIATTR_CBANK_PARAM_SIZE
	.align		4
.L_24:
        /*0060*/ 	.byte	0x03, 0x19
        /*0062*/ 	.short	0x0014


	//----- nvinfo : EIATTR_PARAM_CBANK
	.align		4
        /*0064*/ 	.byte	0x04, 0x0a
        /*0066*/ 	.short	(.L_26 - .L_25)
	.align		4
.L_25:
        /*0068*/ 	.word	index@(.nv.constant0._ZN16NearestNeighbors28AcceleratedSharedMemInternalEP6float3Pii)
        /*006c*/ 	.short	0x0380
        /*006e*/ 	.short	0x0014


	//----- nvinfo : EIATTR_SW_WAR
	.align		4
.L_26:
        /*0070*/ 	.byte	0x04, 0x36
        /*0072*/ 	.short	(.L_28 - .L_27)
.L_27:
        /*0074*/ 	.word	0x00000008
.L_28:


//--------------------- .nv.info._ZN16NearestNeighbors19AcceleratedInternalEP6float3Pii --------------------------
	.section	.nv.info._ZN16NearestNeighbors19AcceleratedInternalEP6float3Pii,"",@"SHT_CUDA_INFO"
	.sectionflags	@""
	.align	4


	//----- nvinfo : EIATTR_CUDA_API_VERSION
	.align		4
        /*0000*/ 	.byte	0x04, 0x37
        /*0002*/ 	.short	(.L_30 - .L_29)
.L_29:
        /*0004*/ 	.word	0x00000082


	//----- nvinfo : EIATTR_KPARAM_INFO
	.align		4
.L_30:
        /*0008*/ 	.byte	0x04, 0x17
        /*000a*/ 	.short	(.L_32 - .L_31)
.L_31:
        /*000c*/ 	.word	0x00000000
        /*0010*/ 	.short	0x0002
        /*0012*/ 	.short	0x0010
        /*0014*/ 	.byte	0x00, 0xf0, 0x11, 0x00


	//----- nvinfo : EIATTR_KPARAM_INFO
	.align		4
.L_32:
        /*0018*/ 	.byte	0x04, 0x17
        /*001a*/ 	.short	(.L_34 - .L_33)
.L_33:
        /*001c*/ 	.word	0x00000000
        /*0020*/ 	.short	0x0001
        /*0022*/ 	.short	0x0008
        /*0024*/ 	.byte	0x00, 0xf5, 0x21, 0x00


	//----- nvinfo : EIATTR_KPARAM_INFO
	.align		4
.L_34:
        /*0028*/ 	.byte	0x04, 0x17
        /*002a*/ 	.short	(.L_36 - .L_35)
.L_35:
        /*002c*/ 	.word	0x00000000
        /*0030*/ 	.short	0x0000
        /*0032*/ 	.short	0x0000
        /*0034*/ 	.byte	0x00, 0xf5, 0x21, 0x00


	//----- nvinfo : EIATTR_SPARSE_MMA_MASK
	.align		4
.L_36:
        /*0038*/ 	.byte	0x03, 0x50
        /*003a*/ 	.short	0x0000


	//----- nvinfo : EIATTR_MAXREG_COUNT
	.align		4
        /*003c*/ 	.byte	0x03, 0x1b
        /*003e*/ 	.short	0x00ff


	//----- nvinfo : EIATTR_MERCURY_ISA_VERSION
	.align		4
        /*0040*/ 	.byte	0x03, 0x5f
        /*0042*/ 	.short	0x0101


	//----- nvinfo : EIATTR_VRC_CTA_INIT_COUNT
	.align		4
        /*0044*/ 	.byte	0x02, 0x4a
	.zero		1
	.zero		1


	//----- nvinfo : EIATTR_EXIT_INSTR_OFFSETS
	.align		4
        /*0048*/ 	.byte	0x04, 0x1c
        /*004a*/ 	.short	(.L_38 - .L_37)


	//   ....[0]....
.L_37:
        /*004c*/ 	.word	0x00000030


	//   ....[1]....
        /*0050*/ 	.word	0x00000090


	//   ....[2]....
        /*0054*/ 	.word	0x000008c0


	//   ....[3]....
        /*0058*/ 	.word	0x00000ae0


	//   ....[4]....
        /*005c*/ 	.word	0x00000ea0


	//----- nvinfo : EIATTR_CRS_STACK_SIZE
	.align		4
.L_38:
        /*0060*/ 	.byte	0x04, 0x1e
        /*0062*/ 	.short	(.L_40 - .L_39)
.L_39:
        /*0064*/ 	.word	0x00000000


	//----- nvinfo : EIATTR_CBANK_PARAM_SIZE
	.align		4
.L_40:
        /*0068*/ 	.byte	0x03, 0x19
        /*006a*/ 	.short	0x0014


	//----- nvinfo : EIATTR_PARAM_CBANK
	.align		4
        /*006c*/ 	.byte	0x04, 0x0a
        /*006e*/ 	.short	(.L_42 - .L_41)
	.align		4
.L_41:
        /*0070*/ 	.word	index@(.nv.constant0._ZN16NearestNeighbors19AcceleratedInternalEP6float3Pii)
        /*0074*/ 	.short	0x0380
        /*0076*/ 	.short	0x0014


	//----- nvinfo : EIATTR_SW_WAR
	.align		4
.L_42:
        /*0078*/ 	.byte	0x04, 0x36
        /*007a*/ 	.short	(.L_44 - .L_43)
.L_43:
        /*007c*/ 	.word	0x00000008
.L_44:


//--------------------- .nv.callgraph             --------------------------
	.section	.nv.callgraph,"",@"SHT_CUDA_CALLGRAPH"
	.align	4
	.sectionentsize	8
	.align		4
        /*0000*/ 	.word	0x00000000
	.align		4
        /*0004*/ 	.word	0xffffffff
	.align		4
        /*0008*/ 	.word	0x00000000
	.align		4
        /*000c*/ 	.word	0xfffffffe
	.align		4
        /*0010*/ 	.word	0x00000000
	.align		4
        /*0014*/ 	.word	0xfffffffd
	.align		4
        /*0018*/ 	.word	0x00000000
	.align		4
        /*001c*/ 	.word	0xfffffffc


//--------------------- .nv.constant4             --------------------------
	.section	.nv.constant4,"a",@progbits
	.align	8
	.align		8
.nv.constant4:
        /*0000*/ 	.dword	_ZN34_INTERNAL_ba6948ab_4_k_cu_800b8ebb16NearestNeighbors9blockSizeE


//--------------------- .text._ZN16NearestNeighbors28AcceleratedSharedMemInternalEP6float3Pii --------------------------
	.section	.text._ZN16NearestNeighbors28AcceleratedSharedMemInternalEP6float3Pii,"ax",@progbits
	.align	128
        .global         _ZN16NearestNeighbors28AcceleratedSharedMemInternalEP6float3Pii
        .type           _ZN16NearestNeighbors28AcceleratedSharedMemInternalEP6float3Pii,@function
        .size           _ZN16NearestNeighbors28AcceleratedSharedMemInternalEP6float3Pii,(.L_x_20 - _ZN16NearestNeighbors28AcceleratedSharedMemInternalEP6float3Pii)
        .other          _ZN16NearestNeighbors28AcceleratedSharedMemInternalEP6float3Pii,@"STO_CUDA_ENTRY STV_DEFAULT"
_ZN16NearestNeighbors28AcceleratedSharedMemInternalEP6float3Pii:
.text._ZN16NearestNeighbors28AcceleratedSharedMemInternalEP6float3Pii:
[----:B------:R-:W-:Y:S08]  /*0000*/  LDC R1, c[0x0][0x37c] ;  /* 0x0000df00ff017b82 */ /* 0x000ff00000000800 */
[----:B------:R-:W0:Y:S02]  /*0010*/  LDC R0, c[0x0][0x390] ;  /* 0x0000e400ff007b82 */ /* 0x000e240000000800 */
[----:B0-----:R-:W-:-:S13]  /*0020*/  ISETP.GE.AND P0, PT, R0, 0x2, PT ;  /* 0x000000020000780c */ /* 0x001fda0003f06270 */
[----:B------:R-:W-:Y:S05]  /*0030*/  @!P0 EXIT ;  /* 0x000000000000894d */ /* 0x000fea0003800000 */
[----:B------:R-:W0:Y:S01]  /*0040*/  S2R R3, SR_TID.X ;  /* 0x0000000000037919 */ /* 0x000e220000002100 */
[----:B------:R-:W0:Y:S01]  /*0050*/  S2UR UR6, SR_CTAID.X ;  /* 0x00000000000679c3 */ /* 0x000e220000002500 */
[----:B------:R-:W1:Y:S07]  /*0060*/  LDCU.64 UR4, c[0x0][0x358] ;  /* 0x00006b00ff0477ac */ /* 0x000e6e0008000a00 */
[----:B------:R-:W0:Y:S08]  /*0070*/  LDC R0, c[0x0][0x360] ;  /* 0x0000d800ff007b82 */ /* 0x000e300000000800 */
[----:B------:R-:W2:Y:S01]  /*0080*/  LDC.64 R4, c[0x0][0x380] ;  /* 0x0000e000ff047b82 */ /* 0x000ea20000000a00 */
[----:B------:R-:W3:Y:S07]  /*0090*/  S2R R9, SR_CgaCtaId ;  /* 0x0000000000097919 */ /* 0x000eee0000008800 */
[----:B------:R-:W4:Y:S01]  /*00a0*/  LDC.64 R24, c[0x0][0x388] ;  /* 0x0000e200ff187b82 */ /* 0x000f220000000a00 */
[----:B0-----:R-:W-:-:S04]  /*00b0*/  IMAD R19, R0, UR6, R3 ;  /* 0x0000000600137c24 */ /* 0x001fc8000f8e0203 */
[----:B--2---:R-:W-:-:S05]  /*00c0*/  IMAD.WIDE R4, R19, 0xc, R4 ;  /* 0x0000000c13047825 */ /* 0x004fca00078e0204 */
[----:B-1----:R0:W5:Y:S04]  /*00d0*/  LDG.E R18, desc[UR4][R4.64] ;  /* 0x0000000404127981 */ /* 0x002168000c1e1900 */
[----:B------:R0:W5:Y:S04]  /*00e0*/  LDG.E R17, desc[UR4][R4.64+0x4] ;  /* 0x0000040404117981 */ /* 0x000168000c1e1900 */
[----:B------:R0:W5:Y:S01]  /*00f0*/  LDG.E R7, desc[UR4][R4.64+0x8] ;  /* 0x0000080404077981 */ /* 0x000162000c1e1900 */
[----:B------:R-:W-:Y:S01]  /*0100*/  MOV R16, 0x400 ;  /* 0x0000040000107802 */ /* 0x000fe20000000f00 */
[----:B------:R-:W-:Y:S01]  /*0110*/  HFMA2 R0, -RZ, RZ, 0, 0 ;  /* 0x00000000ff007431 */ /* 0x000fe200000001ff */
[----:B------:R-:W-:Y:S01]  /*0120*/  MOV R23, 0x7f7fffee ;  /* 0x7f7fffee00177802 */ /* 0x000fe20000000f00 */
[----:B----4-:R-:W-:Y:S01]  /*0130*/  IMAD.WIDE R24, R19, 0x4, R24 ;  /* 0x0000000413187825 */ /* 0x010fe200078e0218 */
[----:B---3--:R-:W-:Y:S01]  /*0140*/  LEA R16, R9, R16, 0x18 ;  /* 0x0000001009107211 */ /* 0x008fe200078ec0ff */
[----:B------:R-:W1:Y:S01]  /*0150*/  LDCU UR6, c[0x0][0x370] ;  /* 0x00006e00ff0677ac */ /* 0x000e620008000800 */
[----:B------:R-:W-:-:S03]  /*0160*/  MOV R2, 0xffffffff ;  /* 0xffffffff00027802 */ /* 0x000fc60000000f00 */
[----:B0-----:R-:W-:-:S07]  /*0170*/  IMAD R6, R3, 0xc, R16 ;  /* 0x0000000c03067824 */ /* 0x001fce00078e0210 */
.L_x_3:
[----:B0-----:R-:W0:Y:S01]  /*0180*/  LDCU UR7, c[0x0][0x390] ;  /* 0x00007200ff0777ac */ /* 0x001e220008000800 */
[----:B------:R-:W-:Y:S01]  /*0190*/  IMAD R9, R0, 0x280, R3 ;  /* 0x0000028000097824 */ /* 0x000fe200078e0203 */
[----:B------:R-:W-:Y:S04]  /*01a0*/  BSSY.RECONVERGENT B0, `(.L_x_0) ;  /* 0x000000b000007945 */ /* 0x000fe80003800200 */
[----:B0-----:R-:W-:-:S13]  /*01b0*/  ISETP.GE.U32.AND P0, PT, R9, UR7, PT ;  /* 0x0000000709007c0c */ /* 0x001fda000bf06070 */
[----:B------:R-:W-:Y:S05]  /*01c0*/  @P0 BRA `(.L_x_1) ;  /* 0x0000000000200947 */ /* 0x000fea0003800000 */
[----:B------:R-:W0:Y:S02]  /*01d0*/  LDC.64 R4, c[0x0][0x380] ;  /* 0x0000e000ff047b82 */ /* 0x000e240000000a00 */
[----:B0-----:R-:W-:-:S05]  /*01e0*/  IMAD.WIDE.U32 R4, R9, 0xc, R4 ;  /* 0x0000000c09047825 */ /* 0x001fca00078e0004 */
[----:B------:R-:W2:Y:S04]  /*01f0*/  LDG.E R9, desc[UR4][R4.64] ;  /* 0x0000000404097981 */ /* 0x000ea8000c1e1900 */
[----:B------:R-:W3:Y:S04]  /*0200*/  LDG.E R11, desc[UR4][R4.64+0x4] ;  /* 0x00000404040b7981 */ /* 0x000ee8000c1e1900 */
[----:B------:R-:W4:Y:S04]  /*0210*/  LDG.E R13, desc[UR4][R4.64+0x8] ;  /* 0x00000804040d7981 */ /* 0x000f28000c1e1900 */
[----:B--2---:R0:W-:Y:S04]  /*0220*/  STS [R6], R9 ;  /* 0x0000000906007388 */ /* 0x0041e80000000800 */
[----:B---3--:R0:W-:Y:S04]  /*0230*/  STS [R6+0x4], R11 ;  /* 0x0000040b06007388 */ /* 0x0081e80000000800 */
[----:B----4-:R0:W-:Y:S02]  /*0240*/  STS [R6+0x8], R13 ;  /* 0x0000080d06007388 */ /* 0x0101e40000000800 */
.L_x_1:
[----:B-1----:R-:W-:Y:S05]  /*0250*/  BSYNC.RECONVERGENT B0 ;  /* 0x0000000000007941 */ /* 0x002fea0003800200 */
.L_x_0:
[----:B------:R-:W-:Y:S01]  /*0260*/  BAR.SYNC.DEFER_BLOCKING 0x0 ;  /* 0x0000000000007b1d */ /* 0x000fe20000010000 */
[----:B------:R-:W-:Y:S01]  /*0270*/  MOV R4, R0 ;  /* 0x0000000000047202 */ /* 0x000fe20000000f00 */
[----:B------:R-:W-:Y:S01]  /*0280*/  HFMA2 R5, -RZ, RZ, 0, 0 ;  /* 0x00000000ff057431 */ /* 0x000fe200000001ff */
[----:B------:R-:W-:-:S04]  /*0290*/  IADD3 R0, PT, PT, R0, 0x1, RZ ;  /* 0x0000000100007810 */ /* 0x000fc80007ffe0ff */
[----:B------:R-:W-:-:S13]  /*02a0*/  ISETP.NE.AND P5, PT, R0, UR6, PT ;  /* 0x0000000600007c0c */ /* 0x000fda000bfa5270 */
.L_x_2:
[C---:B------:R-:W-:Y:S02]  /*02b0*/  IMAD R21, R5.reuse, 0xc, R16 ;  /* 0x0000000c05157824 */ /* 0x040fe400078e0210 */
[----:B------:R-:W-:Y:S01]  /*02c0*/  IMAD R20, R4, 0x280, R5 ;  /* 0x0000028004147824 */ /* 0x000fe200078e0205 */
[----:B------:R-:W-:Y:S02]  /*02d0*/  IADD3 R5, PT, PT, R5, 0x8, RZ ;  /* 0x0000000805057810 */ /* 0x000fe40007ffe0ff */
[----:B0-----:R-:W0:Y:S02]  /*02e0*/  LDS.128 R8, [R21] ;  /* 0x0000000015087984 */ /* 0x001e240000000c00 */
[C---:B------:R-:W-:Y:S02]  /*02f0*/  ISETP.NE.AND P4, PT, R20.reuse, R19, PT ;  /* 0x000000131400720c */ /* 0x040fe40003f85270 */
[----:B------:R-:W1:Y:S01]  /*0300*/  LDS.128 R12, [R21+0x10] ;  /* 0x00001000150c7984 */ /* 0x000e620000000c00 */
[----:B------:R-:W-:-:S02]  /*0310*/  IADD3 R22, PT, PT, R20, 0x1, RZ ;  /* 0x0000000114167810 */ /* 0x000fc40007ffe0ff */
[----:B------:R-:W-:Y:S02]  /*0320*/  ISETP.GE.OR P4, PT, R20, UR7, !P4 ;  /* 0x0000000714007c0c */ /* 0x000fe4000e786670 */
[----:B------:R-:W-:-:S04]  /*0330*/  ISETP.NE.AND P6, PT, R22, R19, PT ;  /* 0x000000131600720c */ /* 0x000fc80003fc5270 */
[----:B------:R-:W-:Y:S01]  /*0340*/  ISETP.GE.OR P6, PT, R22, UR7, !P6 ;  /* 0x0000000716007c0c */ /* 0x000fe2000f7c6670 */
[----:B0----5:R-:W-:Y:S01]  /*0350*/  FADD R9, R17, -R9 ;  /* 0x8000000911097221 */ /* 0x021fe20000000000 */
[C---:B------:R-:W-:Y:S01]  /*0360*/  FADD R8, R18.reuse, -R8 ;  /* 0x8000000812087221 */ /* 0x040fe20000000000 */
[----:B------:R-:W-:Y:S01]  /*0370*/  FADD R10, R7, -R10 ;  /* 0x8000000a070a7221 */ /* 0x000fe20000000000 */
[----:B------:R-:W-:Y:S01]  /*0380*/  FADD R11, R18, -R11 ;  /* 0x8000000b120b7221 */ /* 0x000fe20000000000 */
[----:B------:R-:W-:Y:S01]  /*0390*/  FMUL R9, R9, R9 ;  /* 0x0000000909097220 */ /* 0x000fe20000400000 */
[----:B-1----:R-:W-:Y:S01]  /*03a0*/  FADD R12, R17, -R12 ;  /* 0x8000000c110c7221 */ /* 0x002fe20000000000 */
[----:B------:R-:W-:Y:S01]  /*03b0*/  FADD R13, R7, -R13 ;  /* 0x8000000d070d7221 */ /* 0x000fe20000000000 */
[----:B------:R-:W-:Y:S01]  /*03c0*/  FADD R15, R17, -R15 ;  /* 0x8000000f110f7221 */ /* 0x000fe20000000000 */
[----:B------:R-:W-:Y:S01]  /*03d0*/  FFMA R9, R8, R8, R9 ;  /* 0x0000000808097223 */ /* 0x000fe20000000009 */
[----:B------:R-:W-:Y:S01]  /*03e0*/  FMUL R12, R12, R12 ;  /* 0x0000000c0c0c7220 */ /* 0x000fe20000400000 */
[----:B------:R-:W-:Y:S01]  /*03f0*/  FADD R14, R18, -R14 ;  /* 0x8000000e120e7221 */ /* 0x000fe20000000000 */
[----:B------:R-:W-:Y:S01]  /*0400*/  FMUL R27, R15, R15 ;  /* 0x0000000f0f1b7220 */ /* 0x000fe20000400000 */
[----:B------:R-:W-:Y:S01]  /*0410*/  FFMA R10, R10, R10, R9 ;  /* 0x0000000a0a0a7223 */ /* 0x000fe20000000009 */
[----:B------:R-:W-:-:S02]  /*0420*/  FFMA R12, R11, R11, R12 ;  /* 0x0000000b0b0c7223 */ /* 0x000fc4000000000c */
[----:B------:R-:W-:Y:S02]  /*0430*/  FFMA R27, R14, R14, R27 ;  /* 0x0000000e0e1b7223 */ /* 0x000fe4000000001b */
[----:B------:R-:W-:Y:S01]  /*0440*/  FSETP.GEU.OR P4, PT, R10, R23, P4 ;  /* 0x000000170a00720b */ /* 0x000fe2000278e400 */
[----:B------:R-:W-:-:S03]  /*0450*/  FFMA R12, R13, R13, R12 ;  /* 0x0000000d0d0c7223 */ /* 0x000fc6000000000c */
[----:B------:R-:W-:Y:S02]  /*0460*/  FSEL R23, R23, R10, P4 ;  /* 0x0000000a17177208 */ /* 0x000fe40002000000 */
[----:B------:R-:W0:Y:S02]  /*0470*/  LDS.128 R8, [R21+0x20] ;  /* 0x0000200015087984 */ /* 0x000e240000000c00 */
[----:B------:R-:W-:-:S04]  /*0480*/  FSETP.GEU.OR P6, PT, R12, R23, P6 ;  /* 0x000000170c00720b */ /* 0x000fc800037ce400 */
[----:B------:R-:W-:Y:S02]  /*0490*/  FSEL R26, R23, R12, P6 ;  /* 0x0000000c171a7208 */ /* 0x000fe40003000000 */
[----:B------:R-:W1:Y:S01]  /*04a0*/  LDS.128 R12, [R21+0x30] ;  /* 0x00003000150c7984 */ /* 0x000e620000000c00 */
[----:B------:R-:W-:-:S04]  /*04b0*/  IADD3 R23, PT, PT, R20, 0x2, RZ ;  /* 0x0000000214177810 */ /* 0x000fc80007ffe0ff */
[C---:B------:R-:W-:Y:S02]  /*04c0*/  ISETP.NE.AND P0, PT, R23.reuse, R19, PT ;  /* 0x000000131700720c */ /* 0x040fe40003f05270 */
[----:B------:R-:W-:Y:S02]  /*04d0*/  @P6 SEL R22, R2, R20, P4 ;  /* 0x0000001402166207 */ /* 0x000fe40002000000 */
[----:B------:R-:W-:Y:S02]  /*04e0*/  ISETP.GE.OR P0, PT, R23, UR7, !P0 ;  /* 0x0000000717007c0c */ /* 0x000fe4000c706670 */
[----:B------:R-:W-:-:S04]  /*04f0*/  IADD3 R2, PT, PT, R20, 0x7, RZ ;  /* 0x0000000714027810 */ /* 0x000fc80007ffe0ff */
[----:B------:R-:W-:-:S04]  /*0500*/  ISETP.NE.AND P6, PT, R2, R19, PT ;  /* 0x000000130200720c */ /* 0x000fc80003fc5270 */
[----:B------:R-:W-:Y:S01]  /*0510*/  ISETP.GE.OR P6, PT, R2, UR7, !P6 ;  /* 0x0000000702007c0c */ /* 0x000fe2000f7c6670 */
[----:B0-----:R-:W-:Y:S01]  /*0520*/  FADD R10, R17, -R10 ;  /* 0x8000000a110a7221 */ /* 0x001fe20000000000 */
[----:B------:R-:W-:Y:S01]  /*0530*/  FADD R9, R18, -R9 ;  /* 0x8000000912097221 */ /* 0x000fe20000000000 */
[C---:B------:R-:W-:Y:S02]  /*0540*/  FADD R11, R7.reuse, -R11 ;  /* 0x8000000b070b7221 */ /* 0x040fe40000000000 */
[----:B------:R-:W-:Y:S01]  /*0550*/  FMUL R28, R10, R10 ;  /* 0x0000000a0a1c7220 */ /* 0x000fe20000400000 */
[----:B------:R-:W-:Y:S01]  /*0560*/  FADD R10, R7, -R8 ;  /* 0x80000008070a7221 */ /* 0x000fe20000000000 */
[----:B-1----:R-:W-:Y:S02]  /*0570*/  FADD R13, R17, -R13 ;  /* 0x8000000d110d7221 */ /* 0x002fe40000000000 */
[----:B------:R-:W-:Y:S01]  /*0580*/  FFMA R8, R9, R9, R28 ;  /* 0x0000000909087223 */ /* 0x000fe2000000001c */
[----:B------:R-:W-:Y:S01]  /*0590*/  FADD R12, R18, -R12 ;  /* 0x8000000c120c7221 */ /* 0x000fe20000000000 */
[----:B------:R-:W-:Y:S01]  /*05a0*/  FFMA R27, R10, R10, R27 ;  /* 0x0000000a0a1b7223 */ /* 0x000fe2000000001b */
[----:B------:R-:W-:Y:S01]  /*05b0*/  FMUL R13, R13, R13 ;  /* 0x0000000d0d0d7220 */ /* 0x000fe20000400000 */
[----:B------:R-:W-:Y:S01]  /*05c0*/  FADD R14, R7, -R14 ;  /* 0x8000000e070e7221 */ /* 0x000fe20000000000 */
[----:B------:R-:W-:-:S02]  /*05d0*/  FADD R15, R18, -R15 ;  /* 0x8000000f120f7221 */ /* 0x000fc40000000000 */
[----:B------:R-:W-:Y:S01]  /*05e0*/  FFMA R13, R12, R12, R13 ;  /* 0x0000000c0c0d7223 */ /* 0x000fe2000000000d */
[----:B------:R-:W-:Y:S01]  /*05f0*/  FFMA R12, R11, R11, R8 ;  /* 0x0000000b0b0c7223 */ /* 0x000fe20000000008 */
[----:B------:R-:W-:Y:S01]  /*0600*/  FSETP.GEU.OR P0, PT, R27, R26, P0 ;  /* 0x0000001a1b00720b */ /* 0x000fe2000070e400 */
[----:B------:R-:W0:Y:S01]  /*0610*/  LDS.128 R8, [R21+0x40] ;  /* 0x0000400015087984 */ /* 0x000e220000000c00 */
[----:B------:R-:W-:Y:S02]  /*0620*/  FFMA R13, R14, R14, R13 ;  /* 0x0000000e0e0d7223 */ /* 0x000fe4000000000d */
[----:B------:R-:W-:Y:S02]  /*0630*/  FSEL R27, R26, R27, P0 ;  /* 0x0000001b1a1b7208 */ /* 0x000fe40000000000 */
[----:B------:R-:W-:-:S04]  /*0640*/  IADD3 R26, PT, PT, R20, 0x3, RZ ;  /* 0x00000003141a7810 */ /* 0x000fc80007ffe0ff */
[----:B------:R-:W-:-:S04]  /*0650*/  ISETP.NE.AND P1, PT, R26, R19, PT ;  /* 0x000000131a00720c */ /* 0x000fc80003f25270 */
[----:B------:R-:W-:-:S04]  /*0660*/  ISETP.GE.OR P1, PT, R26, UR7, !P1 ;  /* 0x000000071a007c0c */ /* 0x000fc8000cf26670 */
[----:B------:R-:W-:-:S04]  /*0670*/  FSETP.GEU.OR P1, PT, R12, R27, P1 ;  /* 0x0000001b0c00720b */ /* 0x000fc80000f2e400 */
[----:B------:R-:W-:Y:S02]  /*0680*/  FSEL R12, R27, R12, P1 ;  /* 0x0000000c1b0c7208 */ /* 0x000fe40000800000 */
[----:B------:R-:W-:-:S04]  /*0690*/  IADD3 R27, PT, PT, R20, 0x4, RZ ;  /* 0x00000004141b7810 */ /* 0x000fc80007ffe0ff */
[----:B------:R-:W-:-:S03]  /*06a0*/  ISETP.NE.AND P2, PT, R27, R19, PT ;  /* 0x000000131b00720c */ /* 0x000fc60003f45270 */
[----:B------:R-:W-:Y:S02]  /*06b0*/  @P1 SEL R26, R22, R23, P0 ;  /* 0x00000017161a1207 */ /* 0x000fe40000000000 */
[----:B------:R-:W-:Y:S02]  /*06c0*/  ISETP.GE.OR P2, PT, R27, UR7, !P2 ;  /* 0x000000071b007c0c */ /* 0x000fe4000d746670 */
[----:B------:R-:W-:Y:S02]  /*06d0*/  ISETP.NE.AND P0, PT, R5, 0x280, PT ;  /* 0x000002800500780c */ /* 0x000fe40003f05270 */
[----:B------:R-:W-:Y:S01]  /*06e0*/  FSETP.GEU.OR P2, PT, R13, R12, P2 ;  /* 0x0000000c0d00720b */ /* 0x000fe2000174e400 */
[C---:B0-----:R-:W-:Y:S01]  /*06f0*/  FADD R11, R17.reuse, -R11 ;  /* 0x8000000b110b7221 */ /* 0x041fe20000000000 */
[----:B------:R-:W-:Y:S01]  /*0700*/  FADD R8, R17, -R8 ;  /* 0x8000000811087221 */ /* 0x000fe20000000000 */
[----:B------:R-:W-:Y:S01]  /*0710*/  FADD R10, R18, -R10 ;  /* 0x8000000a120a7221 */ /* 0x000fe20000000000 */
[----:B------:R-:W-:Y:S01]  /*0720*/  FADD R9, R7, -R9 ;  /* 0x8000000907097221 */ /* 0x000fe20000000000 */
[----:B------:R-:W-:Y:S01]  /*0730*/  FMUL R11, R11, R11 ;  /* 0x0000000b0b0b7220 */ /* 0x000fe20000400000 */
[----:B------:R-:W-:-:S03]  /*0740*/  FMUL R8, R8, R8 ;  /* 0x0000000808087220 */ /* 0x000fc60000400000 */
[----:B------:R-:W-:Y:S01]  /*0750*/  FFMA R10, R10, R10, R11 ;  /* 0x0000000a0a0a7223 */ /* 0x000fe2000000000b */
[----:B------:R-:W-:Y:S01]  /*0760*/  FFMA R8, R15, R15, R8 ;  /* 0x0000000f0f087223 */ /* 0x000fe20000000008 */
[----:B------:R-:W-:Y:S02]  /*0770*/  FSEL R11, R12, R13, P2 ;  /* 0x0000000d0c0b7208 */ /* 0x000fe40001000000 */
[----:B------:R-:W0:Y:S01]  /*0780*/  LDS.128 R12, [R21+0x50] ;  /* 0x00005000150c7984 */ /* 0x000e220000000c00 */
[----:B------:R-:W-:Y:S01]  /*0790*/  FFMA R28, R9, R9, R8 ;  /* 0x00000009091c7223 */ /* 0x000fe20000000008 */
[----:B------:R-:W-:-:S04]  /*07a0*/  IADD3 R8, PT, PT, R20, 0x5, RZ ;  /* 0x0000000514087810 */ /* 0x000fc80007ffe0ff */
[----:B------:R-:W-:-:S04]  /*07b0*/  ISETP.NE.AND P3, PT, R8, R19, PT ;  /* 0x000000130800720c */ /* 0x000fc80003f65270 */
[----:B------:R-:W-:-:S04]  /*07c0*/  ISETP.GE.OR P3, PT, R8, UR7, !P3 ;  /* 0x0000000708007c0c */ /* 0x000fc8000df66670 */
[----:B------:R-:W-:-:S04]  /*07d0*/  FSETP.GEU.OR P3, PT, R28, R11, P3 ;  /* 0x0000000b1c00720b */ /* 0x000fc80001f6e400 */
[----:B------:R-:W-:-:S09]  /*07e0*/  FSEL R11, R11, R28, P3 ;  /* 0x0000001c0b0b7208 */ /* 0x000fd20001800000 */
[----:B------:R-:W-:Y:S01]  /*07f0*/  @P3 SEL R8, R26, R27, P2 ;  /* 0x0000001b1a083207 */ /* 0x000fe20001000000 */
[----:B0-----:R-:W-:Y:S01]  /*0800*/  FADD R9, R7, -R12 ;  /* 0x8000000c07097221 */ /* 0x001fe20000000000 */
[----:B------:R-:W-:Y:S01]  /*0810*/  FADD R14, R17, -R14 ;  /* 0x8000000e110e7221 */ /* 0x000fe20000000000 */
[----:B------:R-:W-:Y:S01]  /*0820*/  FADD R13, R18, -R13 ;  /* 0x8000000d120d7221 */ /* 0x000fe20000000000 */
[----:B------:R-:W-:Y:S01]  /*0830*/  FADD R15, R7, -R15 ;  /* 0x8000000f070f7221 */ /* 0x000fe20000000000 */
[----:B------:R-:W-:Y:S01]  /*0840*/  FFMA R10, R9, R9, R10 ;  /* 0x00000009090a7223 */ /* 0x000fe2000000000a */
[----:B------:R-:W-:Y:S01]  /*0850*/  IADD3 R9, PT, PT, R20, 0x6, RZ ;  /* 0x0000000614097810 */ /* 0x000fe20007ffe0ff */
[----:B------:R-:W-:-:S03]  /*0860*/  FMUL R14, R14, R14 ;  /* 0x0000000e0e0e7220 */ /* 0x000fc60000400000 */
[----:B------:R-:W-:Y:S01]  /*0870*/  ISETP.NE.AND P4, PT, R9, R19, PT ;  /* 0x000000130900720c */ /* 0x000fe20003f85270 */
[----:B------:R-:W-:-:S03]  /*0880*/  FFMA R14, R13, R13, R14 ;  /* 0x0000000d0d0e7223 */ /* 0x000fc6000000000e */
[----:B------:R-:W-:Y:S01]  /*0890*/  ISETP.GE.OR P4, PT, R9, UR7, !P4 ;  /* 0x0000000709007c0c */ /* 0x000fe2000e786670 */
[----:B------:R-:W-:-:S03]  /*08a0*/  FFMA R15, R15, R15, R14 ;  /* 0x0000000f0f0f7223 */ /* 0x000fc6000000000e */
[----:B------:R-:W-:-:S04]  /*08b0*/  FSETP.GEU.OR P4, PT, R10, R11, P4 ;  /* 0x0000000b0a00720b */ /* 0x000fc8000278e400 */
[----:B------:R-:W-:-:S04]  /*08c0*/  FSEL R10, R11, R10, P4 ;  /* 0x0000000a0b0a7208 */ /* 0x000fc80002000000 */
[----:B------:R-:W-:-:S04]  /*08d0*/  FSETP.GEU.OR P6, PT, R15, R10, P6 ;  /* 0x0000000a0f00720b */ /* 0x000fc800037ce400 */
[----:B------:R-:W-:-:S09]  /*08e0*/  FSEL R23, R10, R15, P6 ;  /* 0x0000000f0a177208 */ /* 0x000fd20003000000 */
[----:B------:R-:W-:Y:S01]  /*08f0*/  @P6 SEL R2, R8, R9, P4 ;  /* 0x0000000908026207 */ /* 0x000fe20002000000 */
[----:B------:R-:W-:Y:S06]  /*0900*/  @P0 BRA `(.L_x_2) ;  /* 0xfffffff800680947 */ /* 0x000fec000383ffff */
[----:B------:R-:W-:Y:S06]  /*0910*/  BAR.SYNC.DEFER_BLOCKING 0x0 ;  /* 0x0000000000007b1d */ /* 0x000fec0000010000 */
[----:B------:R0:W-:Y:S01]  /*0920*/  STG.E desc[UR4][R24.64], R2 ;  /* 0x0000000218007986 */ /* 0x0001e2000c101904 */
[----:B------:R-:W-:Y:S05]  /*0930*/  @P5 BRA `(.L_x_3) ;  /* 0xfffffff800105947 */ /* 0x000fea000383ffff */
[----:B------:R-:W-:Y:S05]  /*0940*/  EXIT ;  /* 0x000000000000794d */ /* 0x000fea0003800000 */
.L_x_4:
[----:B------:R-:W-:-:S00]  /*0950*/  BRA `(.L_x_4) ;  /* 0xfffffffc00fc7947 */ /* 0x000fc0000383ffff */
[----:B------:R-:W-:-:S00]  /*0960*/  NOP ;  /* 0x0000000000007918 */ /* 0x000fc00000000000 */
        /* <DEDUP_REMOVED lines=9> */
.L_x_20:


//--------------------- .text._ZN16NearestNeighbors19AcceleratedInternalEP6float3Pii --------------------------
	.section	.text._ZN16NearestNeighbors19AcceleratedInternalEP6float3Pii,"ax",@progbits
	.align	128
        .global         _ZN16NearestNeighbors19AcceleratedInternalEP6float3Pii
        .type           _ZN16NearestNeighbors19AcceleratedInternalEP6float3Pii,@function
        .size           _ZN16NearestNeighbors19AcceleratedInternalEP6float3Pii,(.L_x_21 - _ZN16NearestNeighbors19AcceleratedInternalEP6float3Pii)
        .other          _ZN16NearestNeighbors19AcceleratedInternalEP6float3Pii,@"STO_CUDA_ENTRY STV_DEFAULT"
_ZN16NearestNeighbors19AcceleratedInternalEP6float3Pii:
.text._ZN16NearestNeighbors19AcceleratedInternalEP6float3Pii:
[----:B------:R-:W-:Y:S08]  /*0000*/  LDC R1, c[0x0][0x37c] ;  /* 0x0000df00ff017b82 */ /* 0x000ff00000000800 */
[----:B------:R-:W0:Y:S02]  /*0010*/  LDC R13, c[0x0][0x390] ;  /* 0x0000e400ff0d7b82 */ /* 0x000e240000000800 */
[----:B0-----:R-:W-:-:S13]  /*0020*/  ISETP.GE.AND P0, PT, R13, 0x2, PT ;  /* 0x000000020d00780c */ /* 0x001fda0003f06270 */
[----:B------:R-:W-:Y:S05]  /*0030*/  @!P0 EXIT ;  /* 0x000000000000894d */ /* 0x000fea0003800000 */
[----:B------:R-:W0:Y:S01]  /*0040*/  S2R R12, SR_TID.X ;  /* 0x00000000000c7919 */ /* 0x000e220000002100 */
[----:B------:R-:W0:Y:S08]  /*0050*/  S2UR UR4, SR_CTAID.X ;  /* 0x00000000000479c3 */ /* 0x000e300000002500 */
[----:B------:R-:W0:Y:S02]  /*0060*/  LDC R3, c[0x0][0x360] ;  /* 0x0000d800ff037b82 */ /* 0x000e240000000800 */
[----:B0-----:R-:W-:-:S05]  /*0070*/  IMAD R12, R3, UR4, R12 ;  /* 0x00000004030c7c24 */ /* 0x001fca000f8e020c */
[----:B------:R-:W-:-:S13]  /*0080*/  ISETP.GE.AND P0, PT, R12, R13, PT ;  /* 0x0000000d0c00720c */ /* 0x000fda0003f06270 */
[----:B------:R-:W-:Y:S05]  /*0090*/  @P0 EXIT ;  /* 0x000000000000094d */ /* 0x000fea0003800000 */
[----:B------:R-:W0:Y:S01]  /*00a0*/  LDC.64 R8, c[0x0][0x380] ;  /* 0x0000e000ff087b82 */ /* 0x000e220000000a00 */
[----:B------:R-:W1:Y:S07]  /*00b0*/  LDCU.64 UR4, c[0x0][0x358] ;  /* 0x00006b00ff0477ac */ /* 0x000e6e0008000a00 */
[----:B------:R-:W2:Y:S01]  /*00c0*/  LDC.64 R2, c[0x0][0x388] ;  /* 0x0000e200ff027b82 */ /* 0x000ea20000000a00 */
[----:B0-----:R-:W-:-:S05]  /*00d0*/  IMAD.WIDE R10, R12, 0xc, R8 ;  /* 0x0000000c0c0a7825 */ /* 0x001fca00078e0208 */
[----:B-1----:R0:W5:Y:S04]  /*00e0*/  LDG.E R0, desc[UR4][R10.64] ;  /* 0x000000040a007981 */ /* 0x002168000c1e1900 */
[----:B------:R0:W5:Y:S04]  /*00f0*/  LDG.E R4, desc[UR4][R10.64+0x4] ;  /* 0x000004040a047981 */ /* 0x000168000c1e1900 */
[----:B------:R0:W5:Y:S01]  /*0100*/  LDG.E R6, desc[UR4][R10.64+0x8] ;  /* 0x000008040a067981 */ /* 0x000162000c1e1900 */
[C---:B------:R-:W-:Y:S01]  /*0110*/  ISETP.GE.AND P0, PT, R12.reuse, 0x1, PT ;  /* 0x000000010c00780c */ /* 0x040fe20003f06270 */
[----:B------:R-:W-:Y:S01]  /*0120*/  BSSY.RECONVERGENT B0, `(.L_x_5) ;  /* 0x0000060000007945 */ /* 0x000fe20003800200 */
[----:B------:R-:W-:Y:S01]  /*0130*/  HFMA2 R7, -RZ, RZ, 0, 0 ;  /* 0x00000000ff077431 */ /* 0x000fe200000001ff */
[----:B------:R-:W-:Y:S01]  /*0140*/  MOV R5, 0x7f7fffee ;  /* 0x7f7fffee00057802 */ /* 0x000fe20000000f00 */
[----:B--2---:R-:W-:-:S09]  /*0150*/  IMAD.WIDE R2, R12, 0x4, R2 ;  /* 0x000000040c027825 */ /* 0x004fd200078e0202 */
[----:B0-----:R-:W-:Y:S05]  /*0160*/  @!P0 BRA `(.L_x_6) ;  /* 0x00000004006c8947 */ /* 0x001fea0003800000 */
[----:B------:R-:W-:Y:S01]  /*0170*/  VIMNMX.U32 R10, PT, PT, R12, R13, PT ;  /* 0x0000000d0c0a7248 */ /* 0x000fe20003fe0000 */
[----:B------:R-:W-:Y:S01]  /*0180*/  BSSY.RECONVERGENT B1, `(.L_x_7) ;  /* 0x0000042000017945 */ /* 0x000fe20003800200 */
[----:B------:R-:W-:Y:S02]  /*0190*/  MOV R5, 0x7f7fffee ;  /* 0x7f7fffee00057802 */ /* 0x000fe40000000f00 */
[C---:B------:R-:W-:Y:S02]  /*01a0*/  ISETP.GE.U32.AND P1, PT, R10.reuse, 0x4, PT ;  /* 0x000000040a00780c */ /* 0x040fe40003f26070 */
[----:B------:R-:W-:Y:S02]  /*01b0*/  LOP3.LUT R13, R10, 0x3, RZ, 0xc0, !PT ;  /* 0x000000030a0d7812 */ /* 0x000fe400078ec0ff */
[----:B------:R-:W-:Y:S02]  /*01c0*/  MOV R7, RZ ;  /* 0x000000ff00077202 */ /* 0x000fe40000000f00 */
[----:B------:R-:W-:-:S07]  /*01d0*/  ISETP.NE.AND P0, PT, R13, RZ, PT ;  /* 0x000000ff0d00720c */ /* 0x000fce0003f05270 */
[----:B------:R-:W-:Y:S06]  /*01e0*/  @!P1 BRA `(.L_x_8) ;  /* 0x0000000000ec9947 */ /* 0x000fec0003800000 */
[----:B------:R-:W0:Y:S01]  /*01f0*/  LDC.64 R8, c[0x0][0x380] ;  /* 0x0000e000ff087b82 */ /* 0x000e220000000a00 */
[----:B------:R-:W-:Y:S01]  /*0200*/  HFMA2 R15, -RZ, RZ, 0, 0 ;  /* 0x00000000ff0f7431 */ /* 0x000fe200000001ff */
[----:B------:R-:W-:Y:S02]  /*0210*/  LOP3.LUT R7, R10, 0x7ffffffc, RZ, 0xc0, !PT ;  /* 0x7ffffffc0a077812 */ /* 0x000fe400078ec0ff */
[----:B------:R-:W-:-:S07]  /*0220*/  MOV R5, 0x7f7fffee ;  /* 0x7f7fffee00057802 */ /* 0x000fce0000000f00 */
.L_x_9:
[----:B0-----:R-:W-:-:S05]  /*0230*/  IMAD.WIDE.U32 R10, R15, 0xc, R8 ;  /* 0x0000000c0f0a7825 */ /* 0x001fca00078e0008 */
[----:B------:R-:W2:Y:S04]  /*0240*/  LDG.E R19, desc[UR4][R10.64+0x4] ;  /* 0x000004040a137981 */ /* 0x000ea8000c1e1900 */
[----:B------:R-:W3:Y:S04]  /*0250*/  LDG.E R17, desc[UR4][R10.64] ;  /* 0x000000040a117981 */ /* 0x000ee8000c1e1900 */
[----:B------:R-:W4:Y:S01]  /*0260*/  LDG.E R21, desc[UR4][R10.64+0x8] ;  /* 0x000008040a157981 */ /* 0x000f22000c1e1900 */
[----:B--2--5:R-:W-:Y:S01]  /*0270*/  FADD R19, R4, -R19 ;  /* 0x8000001304137221 */ /* 0x024fe20000000000 */
[----:B---3--:R-:W-:-:S03]  /*0280*/  FADD R17, R0, -R17 ;  /* 0x8000001100117221 */ /* 0x008fc60000000000 */
[----:B------:R-:W-:Y:S01]  /*0290*/  FMUL R14, R19, R19 ;  /* 0x00000013130e7220 */ /* 0x000fe20000400000 */
[----:B----4-:R-:W-:-:S03]  /*02a0*/  FADD R21, R6, -R21 ;  /* 0x8000001506157221 */ /* 0x010fc60000000000 */
[----:B------:R-:W-:-:S04]  /*02b0*/  FFMA R14, R17, R17, R14 ;  /* 0x00000011110e7223 */ /* 0x000fc8000000000e */
[----:B------:R-:W-:-:S05]  /*02c0*/  FFMA R16, R21, R21, R14 ;  /* 0x0000001515107223 */ /* 0x000fca000000000e */
[----:B------:R-:W-:-:S13]  /*02d0*/  FSETP.GEU.AND P1, PT, R16, R5, PT ;  /* 0x000000051000720b */ /* 0x000fda0003f2e000 */
[----:B------:R-:W-:Y:S04]  /*02e0*/  @!P1 STG.E desc[UR4][R2.64], R15 ;  /* 0x0000000f02009986 */ /* 0x000fe8000c101904 */
[----:B------:R-:W2:Y:S04]  /*02f0*/  LDG.E R19, desc[UR4][R10.64+0x10] ;  /* 0x000010040a137981 */ /* 0x000ea8000c1e1900 */
[----:B------:R-:W3:Y:S04]  /*0300*/  LDG.E R17, desc[UR4][R10.64+0xc] ;  /* 0x00000c040a117981 */ /* 0x000ee8000c1e1900 */
[----:B------:R-:W4:Y:S01]  /*0310*/  LDG.E R21, desc[UR4][R10.64+0x14] ;  /* 0x000014040a157981 */ /* 0x000f22000c1e1900 */
[----:B------:R-:W-:Y:S01]  /*0320*/  @!P1 MOV R5, R16 ;  /* 0x0000001000059202 */ /* 0x000fe20000000f00 */
[----:B--2---:R-:W-:Y:S01]  /*0330*/  FADD R19, R4, -R19 ;  /* 0x8000001304137221 */ /* 0x004fe20000000000 */
[----:B---3--:R-:W-:-:S03]  /*0340*/  FADD R17, R0, -R17 ;  /* 0x8000001100117221 */ /* 0x008fc60000000000 */
[----:B------:R-:W-:Y:S01]  /*0350*/  FMUL R14, R19, R19 ;  /* 0x00000013130e7220 */ /* 0x000fe20000400000 */
[----:B----4-:R-:W-:-:S03]  /*0360*/  FADD R21, R6, -R21 ;  /* 0x8000001506157221 */ /* 0x010fc60000000000 */
[----:B------:R-:W-:-:S04]  /*0370*/  FFMA R14, R17, R17, R14 ;  /* 0x00000011110e7223 */ /* 0x000fc8000000000e */
[----:B------:R-:W-:-:S05]  /*0380*/  FFMA R18, R21, R21, R14 ;  /* 0x0000001515127223 */ /* 0x000fca000000000e */
[----:B------:R-:W-:-:S13]  /*0390*/  FSETP.GEU.AND P1, PT, R18, R5, PT ;  /* 0x000000051200720b */ /* 0x000fda0003f2e000 */
[----:B------:R-:W-:-:S05]  /*03a0*/  @!P1 IADD3 R17, PT, PT, R15, 0x1, RZ ;  /* 0x000000010f119810 */ /* 0x000fca0007ffe0ff */
[----:B------:R0:W-:Y:S04]  /*03b0*/  @!P1 STG.E desc[UR4][R2.64], R17 ;  /* 0x0000001102009986 */ /* 0x0001e8000c101904 */
        /* <DEDUP_REMOVED lines=11> */
[----:B0-----:R-:W-:-:S05]  /*0470*/  @!P1 IADD3 R17, PT, PT, R15, 0x2, RZ ;  /* 0x000000020f119810 */ /* 0x001fca0007ffe0ff */
        /* <DEDUP_REMOVED lines=12> */
[C---:B0-----:R-:W-:Y:S02]  /*0540*/  @!P1 IADD3 R17, PT, PT, R15.reuse, 0x3, RZ ;  /* 0x000000030f119810 */ /* 0x041fe40007ffe0ff */
[----:B------:R-:W-:Y:S02]  /*0550*/  IADD3 R15, PT, PT, R15, 0x4, RZ ;  /* 0x000000040f0f7810 */ /* 0x000fe40007ffe0ff */
[----:B------:R-:W-:Y:S01]  /*0560*/  @!P1 MOV R5, R14 ;  /* 0x0000000e00059202 */ /* 0x000fe20000000f00 */
[----:B------:R1:W-:Y:S01]  /*0570*/  @!P1 STG.E desc[UR4][R2.64], R17 ;  /* 0x0000001102009986 */ /* 0x0003e2000c101904 */
[----:B------:R-:W-:-:S13]  /*0580*/  ISETP.NE.AND P2, PT, R15, R7, PT ;  /* 0x000000070f00720c */ /* 0x000fda0003f45270 */
[----:B-1----:R-:W-:Y:S05]  /*0590*/  @P2 BRA `(.L_x_9) ;  /* 0xfffffffc00242947 */ /* 0x002fea000383ffff */
.L_x_8:
[----:B------:R-:W-:Y:S05]  /*05a0*/  BSYNC.RECONVERGENT B1 ;  /* 0x0000000000017941 */ /* 0x000fea0003800200 */
.L_x_7:
[----:B------:R-:W-:Y:S05]  /*05b0*/  @!P0 BRA `(.L_x_6) ;  /* 0x0000000000588947 */ /* 0x000fea0003800000 */
[----:B------:R-:W-:Y:S01]  /*05c0*/  IMAD.WIDE.U32 R8, R7, 0xc, R8 ;  /* 0x0000000c07087825 */ /* 0x000fe200078e0008 */
[----:B------:R-:W-:Y:S02]  /*05d0*/  IADD3 R13, PT, PT, -R13, RZ, RZ ;  /* 0x000000ff0d0d7210 */ /* 0x000fe40007ffe1ff */
[----:B------:R-:W-:-:S04]  /*05e0*/  IADD3 R8, P0, PT, R8, 0x4, RZ ;  /* 0x0000000408087810 */ /* 0x000fc80007f1e0ff */
[----:B------:R-:W-:-:S09]  /*05f0*/  IADD3.X R9, PT, PT, RZ, R9, RZ, P0, !PT ;  /* 0x00000009ff097210 */ /* 0x000fd200007fe4ff */
.L_x_10:
[----:B------:R-:W2:Y:S04]  /*0600*/  LDG.E R15, desc[UR4][R8.64] ;  /* 0x00000004080f7981 */ /* 0x000ea8000c1e1900 */
[----:B------:R-:W3:Y:S04]  /*0610*/  LDG.E R11, desc[UR4][R8.64+-0x4] ;  /* 0xfffffc04080b7981 */ /* 0x000ee8000c1e1900 */
[----:B------:R0:W4:Y:S01]  /*0620*/  LDG.E R17, desc[UR4][R8.64+0x4] ;  /* 0x0000040408117981 */ /* 0x000122000c1e1900 */
[----:B------:R-:W-:-:S04]  /*0630*/  IADD3 R13, PT, PT, R13, 0x1, RZ ;  /* 0x000000010d0d7810 */ /* 0x000fc80007ffe0ff */
[----:B------:R-:W-:Y:S02]  /*0640*/  ISETP.NE.AND P2, PT, R13, RZ, PT ;  /* 0x000000ff0d00720c */ /* 0x000fe40003f45270 */
[----:B0-----:R-:W-:-:S04]  /*0650*/  IADD3 R8, P1, PT, R8, 0xc, RZ ;  /* 0x0000000c08087810 */ /* 0x001fc80007f3e0ff */
[----:B------:R-:W-:Y:S01]  /*0660*/  IADD3.X R9, PT, PT, RZ, R9, RZ, P1, !PT ;  /* 0x00000009ff097210 */ /* 0x000fe20000ffe4ff */
[----:B--2--5:R-:W-:Y:S01]  /*0670*/  FADD R15, R4, -R15 ;  /* 0x8000000f040f7221 */ /* 0x024fe20000000000 */
[----:B---3--:R-:W-:-:S03]  /*0680*/  FADD R11, R0, -R11 ;  /* 0x8000000b000b7221 */ /* 0x008fc60000000000 */
[----:B------:R-:W-:Y:S01]  /*0690*/  FMUL R10, R15, R15 ;  /* 0x0000000f0f0a7220 */ /* 0x000fe20000400000 */
[----:B----4-:R-:W-:-:S03]  /*06a0*/  FADD R17, R6, -R17 ;  /* 0x8000001106117221 */ /* 0x010fc60000000000 */
[----:B------:R-:W-:-:S04]  /*06b0*/  FFMA R10, R11, R11, R10 ;  /* 0x0000000b0b0a7223 */ /* 0x000fc8000000000a */
[----:B------:R-:W-:-:S05]  /*06c0*/  FFMA R10, R17, R17, R10 ;  /* 0x00000011110a7223 */ /* 0x000fca000000000a */
[----:B------:R-:W-:-:S13]  /*06d0*/  FSETP.GEU.AND P0, PT, R10, R5, PT ;  /* 0x000000050a00720b */ /* 0x000fda0003f0e000 */
[----:B------:R0:W-:Y:S01]  /*06e0*/  @!P0 STG.E desc[UR4][R2.64], R7 ;  /* 0x0000000702008986 */ /* 0x0001e2000c101904 */
[----:B------:R-:W-:Y:S02]  /*06f0*/  @!P0 MOV R5, R10 ;  /* 0x0000000a00058202 */ /* 0x000fe40000000f00 */
[----:B0-----:R-:W-:Y:S01]  /*0700*/  IADD3 R7, PT, PT, R7, 0x1, RZ ;  /* 0x0000000107077810 */ /* 0x001fe20007ffe0ff */
[----:B------:R-:W-:Y:S06]  /*0710*/  @P2 BRA `(.L_x_10) ;  /* 0xfffffffc00b82947 */ /* 0x000fec000383ffff */
.L_x_6:
[----:B------:R-:W-:Y:S05]  /*0720*/  BSYNC.RECONVERGENT B0 ;  /* 0x0000000000007941 */ /* 0x000fea0003800200 */
.L_x_5:
[----:B------:R-:W0:Y:S01]  /*0730*/  LDCU UR6, c[0x0][0x390] ;  /* 0x00007200ff0677ac */ /* 0x000e220008000800 */
[----:B------:R-:W-:Y:S01]  /*0740*/  BSSY.RECONVERGENT B0, `(.L_x_11) ;  /* 0x0000016000007945 */ /* 0x000fe20003800200 */
[----:B0-----:R-:W-:-:S13]  /*0750*/  ISETP.GE.AND P0, PT, R7, UR6, PT ;  /* 0x0000000607007c0c */ /* 0x001fda000bf06270 */
[----:B------:R-:W-:Y:S05]  /*0760*/  @P0 BRA `(.L_x_12) ;  /* 0x00000000004c0947 */ /* 0x000fea0003800000 */
[----:B------:R-:W-:Y:S01]  /*0770*/  ISETP.NE.AND P0, PT, R7, R12, PT ;  /* 0x0000000c0700720c */ /* 0x000fe20003f05270 */
[----:B------:R-:W-:-:S12]  /*0780*/  BSSY.RECONVERGENT B1, `(.L_x_13) ;  /* 0x0000010000017945 */ /* 0x000fd80003800200 */
[----:B------:R-:W-:Y:S05]  /*0790*/  @!P0 BRA `(.L_x_14) ;  /* 0x0000000000388947 */ /* 0x000fea0003800000 */
[----:B------:R-:W0:Y:S02]  /*07a0*/  LDC.64 R8, c[0x0][0x380] ;  /* 0x0000e000ff087b82 */ /* 0x000e240000000a00 */
        /* <DEDUP_REMOVED lines=12> */
[----:B------:R-:W-:-:S07]  /*0870*/  @!P0 MOV R5, R10 ;  /* 0x0000000a00058202 */ /* 0x000fce0000000f00 */
.L_x_14:
[----:B------:R-:W-:Y:S05]  /*0880*/  BSYNC.RECONVERGENT B1 ;  /* 0x0000000000017941 */ /* 0x000fea0003800200 */
.L_x_13:
[----:B0-----:R-:W-:-:S07]  /*0890*/  IADD3 R7, PT, PT, R7, 0x1, RZ ;  /* 0x0000000107077810 */ /* 0x001fce0007ffe0ff */
.L_x_12:
[----:B------:R-:W-:Y:S05]  /*08a0*/  BSYNC.RECONVERGENT B0 ;  /* 0x0000000000007941 */ /* 0x000fea0003800200 */
.L_x_11:
[----:B------:R-:W-:-:S13]  /*08b0*/  ISETP.GE.AND P0, PT, R7, UR6, PT ;  /* 0x0000000607007c0c */ /* 0x000fda000bf06270 */
[----:B------:R-:W-:Y:S05]  /*08c0*/  @P0 EXIT ;  /* 0x000000000000094d */ /* 0x000fea0003800000 */
[----:B------:R-:W0:Y:S01]  /*08d0*/  LDCU UR7, c[0x0][0x390] ;  /* 0x00007200ff0777ac */ /* 0x000e220008000800 */
[C---:B------:R-:W-:Y:S01]  /*08e0*/  IADD3 R8, PT, PT, -R7.reuse, UR6, RZ ;  /* 0x0000000607087c10 */ /* 0x040fe2000fffe1ff */
[----:B------:R-:W-:Y:S01]  /*08f0*/  BSSY.RECONVERGENT B0, `(.L_x_15) ;  /* 0x000001e000007945 */ /* 0x000fe20003800200 */
[----:B------:R-:W-:Y:S02]  /*0900*/  MOV R11, R7 ;  /* 0x00000007000b7202 */ /* 0x000fe40000000f00 */
[----:B------:R-:W-:Y:S02]  /*0910*/  LOP3.LUT P1, R10, R8, 0x3, RZ, 0xc0, !PT ;  /* 0x00000003080a7812 */ /* 0x000fe4000782c0ff */
[----:B0-----:R-:W-:-:S04]  /*0920*/  IADD3 R9, PT, PT, R7, -UR7, RZ ;  /* 0x8000000707097c10 */ /* 0x001fc8000fffe0ff */
[----:B------:R-:W-:-:S07]  /*0930*/  ISETP.GT.U32.AND P0, PT, R9, -0x4, PT ;  /* 0xfffffffc0900780c */ /* 0x000fce0003f04070 */
[----:B------:R-:W-:Y:S06]  /*0940*/  @!P1 BRA `(.L_x_16) ;  /* 0x0000000000609947 */ /* 0x000fec0003800000 */
[----:B------:R-:W0:Y:S01]  /*0950*/  LDC.64 R8, c[0x0][0x380] ;  /* 0x0000e000ff087b82 */ /* 0x000e220000000a00 */
[----:B------:R-:W-:Y:S02]  /*0960*/  IADD3 R10, PT, PT, -R10, RZ, RZ ;  /* 0x000000ff0a0a7210 */ /* 0x000fe40007ffe1ff */
[----:B------:R-:W-:Y:S01]  /*0970*/  MOV R11, R7 ;  /* 0x00000007000b7202 */ /* 0x000fe20000000f00 */
[----:B0-----:R-:W-:-:S03]  /*0980*/  IMAD.WIDE.U32 R8, R7, 0xc, R8 ;  /* 0x0000000c07087825 */ /* 0x001fc600078e0008 */
[----:B------:R-:W-:-:S04]  /*0990*/  IADD3 R8, P1, PT, R8, 0x4, RZ ;  /* 0x0000000408087810 */ /* 0x000fc80007f3e0ff */
[----:B------:R-:W-:-:S09]  /*09a0*/  IADD3.X R9, PT, PT, RZ, R9, RZ, P1, !PT ;  /* 0x00000009ff097210 */ /* 0x000fd20000ffe4ff */
.L_x_17:
        /* <DEDUP_REMOVED lines=18> */
.L_x_16:
[----:B------:R-:W-:Y:S05]  /*0ad0*/  BSYNC.RECONVERGENT B0 ;  /* 0x0000000000007941 */ /* 0x000fea0003800200 */
.L_x_15:
[----:B------:R-:W-:Y:S05]  /*0ae0*/  @P0 EXIT ;  /* 0x000000000000094d */ /* 0x000fea0003800000 */
[C---:B------:R-:W-:Y:S02]  /*0af0*/  IADD3 R7, PT, PT, R11.reuse, -UR7, RZ ;  /* 0x800000070b077c10 */ /* 0x040fe4000fffe0ff */
[----:B------:R-:W-:-:S07]  /*0b00*/  IADD3 R11, PT, PT, R11, 0x1, RZ ;  /* 0x000000010b0b7810 */ /* 0x000fce0007ffe0ff */
.L_x_18:
[----:B0-----:R-:W0:Y:S01]  /*0b10*/  LDC.64 R8, c[0x0][0x380] ;  /* 0x0000e000ff087b82 */ /* 0x001e220000000a00 */
[----:B------:R-:W-:-:S05]  /*0b20*/  IADD3 R19, PT, PT, R11, -0x1, RZ ;  /* 0xffffffff0b137810 */ /* 0x000fca0007ffe0ff */
        /* <DEDUP_REMOVED lines=39> */
[----:B0-----:R-:W4:Y:S01]  /*0da0*/  LDG.E R19, desc[UR4][R8.64+0x2c] ;  /* 0x00002c0408137981 */ /* 0x001f22000c1e1900 */
[----:B------:R-:W-:-:S02]  /*0db0*/  @!P0 MOV R5, R12 ;  /* 0x0000000c00058202 */ /* 0x000fc40000000f00 */
[----:B------:R-:W-:-:S04]  /*0dc0*/  IADD3 R7, PT, PT, R7, 0x4, RZ ;  /* 0x0000000407077810 */ /* 0x000fc80007ffe0ff */
[----:B------:R-:W-:Y:S01]  /*0dd0*/  ISETP.NE.AND P1, PT, R7, RZ, PT ;  /* 0x000000ff0700720c */ /* 0x000fe20003f25270 */
[----:B--2---:R-:W-:Y:S01]  /*0de0*/  FADD R17, R4, -R17 ;  /* 0x8000001104117221 */ /* 0x004fe20000000000 */
[----:B---3--:R-:W-:-:S03]  /*0df0*/  FADD R15, R0, -R15 ;  /* 0x8000000f000f7221 */ /* 0x008fc60000000000 */
[----:B------:R-:W-:Y:S01]  /*0e00*/  FMUL R10, R17, R17 ;  /* 0x00000011110a7220 */ /* 0x000fe20000400000 */
[----:B----4-:R-:W-:-:S03]  /*0e10*/  FADD R19, R6, -R19 ;  /* 0x8000001306137221 */ /* 0x010fc60000000000 */
[----:B------:R-:W-:-:S04]  /*0e20*/  FFMA R10, R15, R15, R10 ;  /* 0x0000000f0f0a7223 */ /* 0x000fc8000000000a */
[----:B------:R-:W-:-:S05]  /*0e30*/  FFMA R10, R19, R19, R10 ;  /* 0x00000013130a7223 */ /* 0x000fca000000000a */
[----:B------:R-:W-:-:S13]  /*0e40*/  FSETP.GEU.AND P0, PT, R10, R5, PT ;  /* 0x000000050a00720b */ /* 0x000fda0003f0e000 */
[C---:B-1----:R-:W-:Y:S02]  /*0e50*/  @!P0 IADD3 R13, PT, PT, R11.reuse, 0x2, RZ ;  /* 0x000000020b0d8810 */ /* 0x042fe40007ffe0ff */
[----:B------:R-:W-:Y:S02]  /*0e60*/  @!P0 MOV R5, R10 ;  /* 0x0000000a00058202 */ /* 0x000fe40000000f00 */
[----:B------:R-:W-:Y:S01]  /*0e70*/  IADD3 R11, PT, PT, R11, 0x4, RZ ;  /* 0x000000040b0b7810 */ /* 0x000fe20007ffe0ff */
[----:B------:R0:W-:Y:S01]  /*0e80*/  @!P0 STG.E desc[UR4][R2.64], R13 ;  /* 0x0000000d02008986 */ /* 0x0001e2000c101904 */
[----:B------:R-:W-:Y:S05]  /*0e90*/  @P1 BRA `(.L_x_18) ;  /* 0xfffffffc001c1947 */ /* 0x000fea000383ffff */
[----:B------:R-:W-:Y:S05]  /*0ea0*/  EXIT ;  /* 0x000000000000794d */ /* 0x000fea0003800000 */
.L_x_19:
        /* <DEDUP_REMOVED lines=13> */
.L_x_21:


//--------------------- .nv.global.init           --------------------------
	.section	.nv.global.init,"aw",@progbits
	.align	4
.nv.global.init:
	.type		_ZN34_INTERNAL_ba6948ab_4_k_cu_800b8ebb16NearestNeighbors9blockSizeE,@object
	.size		_ZN34_INTERNAL_ba6948ab_4_k_cu_800b8ebb16NearestNeighbors9blockSizeE,(.L_0 - _ZN34_INTERNAL_ba6948ab_4_k_cu_800b8ebb16NearestNeighbors9blockSizeE)
_ZN34_INTERNAL_ba6948ab_4_k_cu_800b8ebb16NearestNeighbors9blockSizeE:
        /*0000*/ 	.byte	0x80, 0x02, 0x00, 0x00
.L_0:


//--------------------- .nv.shared._ZN16NearestNeighbors28AcceleratedSharedMemInternalEP6float3Pii --------------------------
	.section	.nv.shared._ZN16NearestNeighbors28AcceleratedSharedMemInternalEP6float3Pii,"aw",@nobits
	.sectionflags	@""
	.align	4
.nv.shared._ZN16NearestNeighbors28AcceleratedSharedMemInternalEP6float3Pii:
	.zero		8704


//--------------------- .nv.shared.reserved.0     --------------------------
	.section	.nv.shared.reserved.0,"aw",@nobits
	.weak		__nv_reservedSMEM_offset_0_alias
	.size		__nv_reservedSMEM_offset_0_alias, 0, 64
	.other		__nv_reservedSMEM_offset_0_alias,@"STO_CUDA_RESERVED_SHARED STV_DEFAULT"
__nv_reservedSMEM_offset_0_alias:
	.zero		0
	.zero		64


//--------------------- .nv.constant0._ZN16NearestNeighbors28AcceleratedSharedMemInternalEP6float3Pii --------------------------
	.section	.nv.constant0._ZN16NearestNeighbors28AcceleratedSharedMemInternalEP6float3Pii,"a",@progbits
	.sectionflags	@""
	.align	4
.nv.constant0._ZN16NearestNeighbors28AcceleratedSharedMemInternalEP6float3Pii:
	.zero		916


//--------------------- .nv.constant0._ZN16NearestNeighbors19AcceleratedInternalEP6float3Pii --------------------------
	.section	.nv.constant0._ZN16NearestNeighbors19AcceleratedInternalEP6float3Pii,"a",@progbits
	.sectionflags	@""
	.align	4
.nv.constant0._ZN16NearestNeighbors19AcceleratedInternalEP6float3Pii:
	.zero		916


//--------------------- SYMBOLS --------------------------

	.type		.nv.reservedSmem.offset0,@object
	.size		.nv.reservedSmem.offset0,0x4
	.type		.nv.reservedSmem.cap,@object
	.size		.nv.reservedSmem.cap,0x4
